	.target	sm_90a

	.elftype	@"ET_EXEC"


//--------------------- .note.nv.tkinfo           --------------------------
	.section	.note.nv.tkinfo,"",@"SHT_NOTE"
	.sectionflags	@"SHF_NOTE_NV_TKINFO"
	.tkinfo
        /*0018*/ 	.word	0x00000002
        /*0030*/ 	.string	""
        /*0030*/ 	.string	"ptxas"
        /*0030*/ 	.string	"Cuda compilation tools, release 13.0, V13.0.88"
        /*0030*/ 	.string	"Build cuda_13.0.r13.0/compiler.36424714_0"
        /*0030*/ 	.string	"-arch sm_90a -m 64 "



//--------------------- .note.nv.cuinfo           --------------------------
	.section	.note.nv.cuinfo,"",@"SHT_NOTE"
	.sectionflags	@"SHF_NOTE_NV_CUINFO"
        /*0018*/ 	.short	0x0002
        /*001a*/ 	.short	0x005a
        /*001c*/ 	.short	0x0082
	.zero		2


//--------------------- .nv.info                  --------------------------
	.section	.nv.info,"",@"SHT_CUDA_INFO"
	.align	4


	//----- nvinfo : EIATTR_REGCOUNT
	.align		4
        /*0000*/ 	.byte	0x04, 0x2f
        /*0002*/ 	.short	(.L_15 - .L_14)
	.align		4
.L_14:
        /*0004*/ 	.word	index@(_ZN7cutlass13device_kernelINS_4gemm6kernel13GemmUniversalIN4cute5tupleIJiiiiEEENS1_10collective13CollectiveMmaINS1_34MainloopSm90TmaGmmaWarpSpecializedILi5ENS5_IJNS4_1CILi1EEESB_SB_EEENS1_35KernelTmaWarpSpecializedCooperativeEEENS5_IJNSA_ILi256EEENSA_ILi64EEESG_EEENS_10bfloat16_tENS5_IJlSB_lEEESI_SJ_NS4_8TiledMMAINS4_8MMA_AtomIJNS4_4SM904GMMA27MMA_64x64x16_F32BF16BF16_SSILNSN_5MajorE0ELSP_0ELNSN_7ScaleInE1ELSQ_1EEEEEENS4_6LayoutINS5_IJNSA_ILi2EEESB_SB_EEENS5_IJSB_NSA_ILi0EEESW_EEEEENS5_IJNS4_10UnderscoreESZ_SZ_EEEEENS4_13SM90_TMA_LOADENS4_14ComposedLayoutINS4_7SwizzleILi3ELi4ELi3EEENS4_18smem_ptr_flag_bitsILi16EEENST_INS5_IJNSA_ILi8EEESG_EEENS5_IJSG_SB_EEEEEEEvNS4_8identityES12_S1C_vS1D_EENS_8epilogue10collective6detail29Sm90TmaWarpSpecializedAdapterINS1G_15DefaultEpilogueISI_SJ_SJ_NS1F_6thread17LinearCombinationISI_Li1EffLNS1K_9ScaleType4KindE0ELNS_15FloatRoundStyleE2ESI_EENS1_15EpilogueDefaultEEEEEvvEEEEvNT_6ParamsE)
        /*0008*/ 	.word	0x000000a8


	//----- nvinfo : EIATTR_FRAME_SIZE
	.align		4
.L_15:
        /*000c*/ 	.byte	0x04, 0x11
        /*000e*/ 	.short	(.L_17 - .L_16)
	.align		4
.L_16:
        /*0010*/ 	.word	index@(_ZN7cutlass13device_kernelINS_4gemm6kernel13GemmUniversalIN4cute5tupleIJiiiiEEENS1_10collective13CollectiveMmaINS1_34MainloopSm90TmaGmmaWarpSpecializedILi5ENS5_IJNS4_1CILi1EEESB_SB_EEENS1_35KernelTmaWarpSpecializedCooperativeEEENS5_IJNSA_ILi256EEENSA_ILi64EEESG_EEENS_10bfloat16_tENS5_IJlSB_lEEESI_SJ_NS4_8TiledMMAINS4_8MMA_AtomIJNS4_4SM904GMMA27MMA_64x64x16_F32BF16BF16_SSILNSN_5MajorE0ELSP_0ELNSN_7ScaleInE1ELSQ_1EEEEEENS4_6LayoutINS5_IJNSA_ILi2EEESB_SB_EEENS5_IJSB_NSA_ILi0EEESW_EEEEENS5_IJNS4_10UnderscoreESZ_SZ_EEEEENS4_13SM90_TMA_LOADENS4_14ComposedLayoutINS4_7SwizzleILi3ELi4ELi3EEENS4_18smem_ptr_flag_bitsILi16EEENST_INS5_IJNSA_ILi8EEESG_EEENS5_IJSG_SB_EEEEEEEvNS4_8identityES12_S1C_vS1D_EENS_8epilogue10collective6detail29Sm90TmaWarpSpecializedAdapterINS1G_15DefaultEpilogueISI_SJ_SJ_NS1F_6thread17LinearCombinationISI_Li1EffLNS1K_9ScaleType4KindE0ELNS_15FloatRoundStyleE2ESI_EENS1_15EpilogueDefaultEEEEEvvEEEEvNT_6ParamsE)
        /*0014*/ 	.word	0x00000000


	//----- nvinfo : EIATTR_MIN_STACK_SIZE
	.align		4
.L_17:
        /*0018*/ 	.byte	0x04, 0x12
        /*001a*/ 	.short	(.L_19 - .L_18)
	.align		4
.L_18:
        /*001c*/ 	.word	index@(_ZN7cutlass13device_kernelINS_4gemm6kernel13GemmUniversalIN4cute5tupleIJiiiiEEENS1_10collective13CollectiveMmaINS1_34MainloopSm90TmaGmmaWarpSpecializedILi5ENS5_IJNS4_1CILi1EEESB_SB_EEENS1_35KernelTmaWarpSpecializedCooperativeEEENS5_IJNSA_ILi256EEENSA_ILi64EEESG_EEENS_10bfloat16_tENS5_IJlSB_lEEESI_SJ_NS4_8TiledMMAINS4_8MMA_AtomIJNS4_4SM904GMMA27MMA_64x64x16_F32BF16BF16_SSILNSN_5MajorE0ELSP_0ELNSN_7ScaleInE1ELSQ_1EEEEEENS4_6LayoutINS5_IJNSA_ILi2EEESB_SB_EEENS5_IJSB_NSA_ILi0EEESW_EEEEENS5_IJNS4_10UnderscoreESZ_SZ_EEEEENS4_13SM90_TMA_LOADENS4_14ComposedLayoutINS4_7SwizzleILi3ELi4ELi3EEENS4_18smem_ptr_flag_bitsILi16EEENST_INS5_IJNSA_ILi8EEESG_EEENS5_IJSG_SB_EEEEEEEvNS4_8identityES12_S1C_vS1D_EENS_8epilogue10collective6detail29Sm90TmaWarpSpecializedAdapterINS1G_15DefaultEpilogueISI_SJ_SJ_NS1F_6thread17LinearCombinationISI_Li1EffLNS1K_9ScaleType4KindE0ELNS_15FloatRoundStyleE2ESI_EENS1_15EpilogueDefaultEEEEEvvEEEEvNT_6ParamsE)
        /*0020*/ 	.word	0x00000000
.L_19:


//--------------------- .nv.compat                --------------------------
	.section	.nv.compat,"",@"SHT_CUDA_COMPAT_INFO"
	.align	4
        /*0000*/ 	.byte	0x02, 0x09, 0x01, 0x00, 0x02, 0x02, 0x04, 0x00, 0x02, 0x05, 0x05, 0x00, 0x03, 0x07, 0x01, 0x01
        /*0010*/ 	.byte	0x02, 0x03, 0x01, 0x00, 0x02, 0x06, 0x01, 0x00, 0x04, 0x0b, 0x08, 0x00, 0x00, 0x00, 0x00, 0x00
        /*0020*/ 	.byte	0x00, 0x00, 0x00, 0x00


//--------------------- .nv.info._ZN7cutlass13device_kernelINS_4gemm6kernel13GemmUniversalIN4cute5tupleIJiiiiEEENS1_10collective13CollectiveMmaINS1_34MainloopSm90TmaGmmaWarpSpecializedILi5ENS5_IJNS4_1CILi1EEESB_SB_EEENS1_35KernelTmaWarpSpecializedCooperativeEEENS5_IJNSA_ILi256EEENSA_ILi64EEESG_EEENS_10bfloat16_tENS5_IJlSB_lEEESI_SJ_NS4_8TiledMMAINS4_8MMA_AtomIJNS4_4SM904GMMA27MMA_64x64x16_F32BF16BF16_SSILNSN_5MajorE0ELSP_0ELNSN_7ScaleInE1ELSQ_1EEEEEENS4_6LayoutINS5_IJNSA_ILi2EEESB_SB_EEENS5_IJSB_NSA_ILi0EEESW_EEEEENS5_IJNS4_10UnderscoreESZ_SZ_EEEEENS4_13SM90_TMA_LOADENS4_14ComposedLayoutINS4_7SwizzleILi3ELi4ELi3EEENS4_18smem_ptr_flag_bitsILi16EEENST_INS5_IJNSA_ILi8EEESG_EEENS5_IJSG_SB_EEEEEEEvNS4_8identityES12_S1C_vS1D_EENS_8epilogue10collective6detail29Sm90TmaWarpSpecializedAdapterINS1G_15DefaultEpilogueISI_SJ_SJ_NS1F_6thread17LinearCombinationISI_Li1EffLNS1K_9ScaleType4KindE0ELNS_15FloatRoundStyleE2ESI_EENS1_15EpilogueDefaultEEEEEvvEEEEvNT_6ParamsE --------------------------
	.section	.nv.info._ZN7cutlass13device_kernelINS_4gemm6kernel13GemmUniversalIN4cute5tupleIJiiiiEEENS1_10collective13CollectiveMmaINS1_34MainloopSm90TmaGmmaWarpSpecializedILi5ENS5_IJNS4_1CILi1EEESB_SB_EEENS1_35KernelTmaWarpSpecializedCooperativeEEENS5_IJNSA_ILi256EEENSA_ILi64EEESG_EEENS_10bfloat16_tENS5_IJlSB_lEEESI_SJ_NS4_8TiledMMAINS4_8MMA_AtomIJNS4_4SM904GMMA27MMA_64x64x16_F32BF16BF16_SSILNSN_5MajorE0ELSP_0ELNSN_7ScaleInE1ELSQ_1EEEEEENS4_6LayoutINS5_IJNSA_ILi2EEESB_SB_EEENS5_IJSB_NSA_ILi0EEESW_EEEEENS5_IJNS4_10UnderscoreESZ_SZ_EEEEENS4_13SM90_TMA_LOADENS4_14ComposedLayoutINS4_7SwizzleILi3ELi4ELi3EEENS4_18smem_ptr_flag_bitsILi16EEENST_INS5_IJNSA_ILi8EEESG_EEENS5_IJSG_SB_EEEEEEEvNS4_8identityES12_S1C_vS1D_EENS_8epilogue10collective6detail29Sm90TmaWarpSpecializedAdapterINS1G_15DefaultEpilogueISI_SJ_SJ_NS1F_6thread17LinearCombinationISI_Li1EffLNS1K_9ScaleType4KindE0ELNS_15FloatRoundStyleE2ESI_EENS1_15EpilogueDefaultEEEEEvvEEEEvNT_6ParamsE,"",@"SHT_CUDA_INFO"
	.sectionflags	@""
	.align	4


	//----- nvinfo : EIATTR_CUDA_API_VERSION
	.align		4
        /*0000*/ 	.byte	0x04, 0x37
        /*0002*/ 	.short	(.L_21 - .L_20)
.L_20:
        /*0004*/ 	.word	0x00000082


	//----- nvinfo : EIATTR_KPARAM_INFO
	.align		4
.L_21:
        /*0008*/ 	.byte	0x04, 0x17
        /*000a*/ 	.short	(.L_23 - .L_22)
.L_22:
        /*000c*/ 	.word	0x00000000
        /*0010*/ 	.short	0x0000
        /*0012*/ 	.short	0x0070
        /*0014*/ 	.byte	0x00, 0xf0, 0x01, 0x10


	//----- nvinfo : EIATTR_SPARSE_MMA_MASK
	.align		4
.L_23:
        /*0018*/ 	.byte	0x03, 0x50
        /*001a*/ 	.short	0x0000


	//----- nvinfo : EIATTR_MAXREG_COUNT
	.align		4
        /*001c*/ 	.byte	0x03, 0x1b
        /*001e*/ 	.short	0x00a8


	//----- nvinfo : EIATTR_NUM_BARRIERS
	.align		4
        /*0020*/ 	.byte	0x02, 0x4c
        /*0022*/ 	.byte	0x01
	.zero		1


	//----- nvinfo : EIATTR_EXTERNS
	.align		4
        /*0024*/ 	.byte	0x04, 0x0f
        /*0026*/ 	.short	(.L_25 - .L_24)


	//   ....[0]....
	.align		4
.L_24:
        /*0028*/ 	.word	index@(__assertfail)


	//----- nvinfo : EIATTR_MERCURY_ISA_VERSION
	.align		4
.L_25:
        /*002c*/ 	.byte	0x03, 0x5f
        /*002e*/ 	.short	0x0101


	//----- nvinfo : EIATTR_INT_WARP_WIDE_INSTR_OFFSETS
	.align		4
        /*0030*/ 	.byte	0x04, 0x31
        /*0032*/ 	.short	(.L_27 - .L_26)


	//   ....[0]....
.L_26:
        /*0034*/ 	.word	0x000003a0


	//   ....[1]....
        /*0038*/ 	.word	0x000003b0


	//   ....[2]....
        /*003c*/ 	.word	0x000004f0


	//----- nvinfo : EIATTR_COOP_GROUP_MASK_REGIDS
	.align		4
.L_27:
        /*0040*/ 	.byte	0x04, 0x29
        /*0042*/ 	.short	(.L_29 - .L_28)


	//   ....[0]....
.L_28:
        /*0044*/ 	.word	0xffffffff


	//   ....[1]....
        /*0048*/ 	.word	0xffffffff


	//   ....[2]....
        /*004c*/ 	.word	0xffffffff


	//   ....[3]....
        /*0050*/ 	.word	0xffffffff


	//   ....[4]....
        /*0054*/ 	.word	0xffffffff


	//----- nvinfo : EIATTR_COOP_GROUP_INSTR_OFFSETS
	.align		4
.L_29:
        /*0058*/ 	.byte	0x04, 0x28
        /*005a*/ 	.short	(.L_31 - .L_30)


	//   ....[0]....
.L_30:
        /*005c*/ 	.word	0x00000060


	//   ....[1]....
        /*0060*/ 	.word	0x00000070


	//   ....[2]....
        /*0064*/ 	.word	0x00000130


	//   ....[3]....
        /*0068*/ 	.word	0x000002e0


	//   ....[4]....
        /*006c*/ 	.word	0x00000fa0


	//----- nvinfo : EIATTR_REG_RECONFIG
	.align		4
.L_31:
        /*0070*/ 	.byte	0x01, 0x54
	.zero		2


	//----- nvinfo : EIATTR_SYSCALL_OFFSETS
	.align		4
        /*0074*/ 	.byte	0x04, 0x46
        /*0076*/ 	.short	(.L_33 - .L_32)


	//   ....[0]....
.L_32:
        /*0078*/ 	.word	0x00001160


	//----- nvinfo : EIATTR_MBARRIER_INSTR_OFFSETS
	.align		4
.L_33:
        /*007c*/ 	.byte	0x04, 0x39
        /*007e*/ 	.short	(.L_35 - .L_34)


	//   ....[0]....
.L_34:
        /*0080*/ 	.word	0x00000230
        /*0084*/ 	.word	0x000000ff
        /*0088*/ 	.word	0x00000000
        /*008c*/ 	.short	0x0100
        /*008e*/ 	.byte	0x08
	.zero		1


	//   ....[1]....
        /*0090*/ 	.word	0x00000240
        /*0094*/ 	.word	0x000000ff
        /*0098*/ 	.word	0x00000028
        /*009c*/ 	.short	0x0100
        /*009e*/ 	.byte	0x08
	.zero		1


	//   ....[2]....
        /*00a0*/ 	.word	0x00000250
        /*00a4*/ 	.word	0x000000ff
        /*00a8*/ 	.word	0x00000008
        /*00ac*/ 	.short	0x0100
        /*00ae*/ 	.byte	0x08
	.zero		1


	//   ....[3]....
        /*00b0*/ 	.word	0x00000260
        /*00b4*/ 	.word	0x000000ff
        /*00b8*/ 	.word	0x00000030
        /*00bc*/ 	.short	0x0100
        /*00be*/ 	.byte	0x08
	.zero		1


	//   ....[4]....
        /*00c0*/ 	.word	0x00000270
        /*00c4*/ 	.word	0x000000ff
        /*00c8*/ 	.word	0x00000010
        /*00cc*/ 	.short	0x0100
        /*00ce*/ 	.byte	0x08
	.zero		1


	//   ....[5]....
        /*00d0*/ 	.word	0x00000280
        /*00d4*/ 	.word	0x000000ff
        /*00d8*/ 	.word	0x00000038
        /*00dc*/ 	.short	0x0100
        /*00de*/ 	.byte	0x08
	.zero		1


	//   ....[6]....
        /*00e0*/ 	.word	0x00000290
        /*00e4*/ 	.word	0x000000ff
        /*00e8*/ 	.word	0x00000018
        /*00ec*/ 	.short	0x0100
        /*00ee*/ 	.byte	0x08
	.zero		1


	//   ....[7]....
        /*00f0*/ 	.word	0x000002a0
        /*00f4*/ 	.word	0x000000ff
        /*00f8*/ 	.word	0x00000040
        /*00fc*/ 	.short	0x0100
        /*00fe*/ 	.byte	0x08
	.zero		1


	//   ....[8]....
        /*0100*/ 	.word	0x000002b0
        /*0104*/ 	.word	0x000000ff
        /*0108*/ 	.word	0x00000020
        /*010c*/ 	.short	0x0100
        /*010e*/ 	.byte	0x08
	.zero		1


	//   ....[9]....
        /*0110*/ 	.word	0x000002c0
        /*0114*/ 	.word	0x000000ff
        /*0118*/ 	.word	0x00000048
        /*011c*/ 	.short	0x0100
        /*011e*/ 	.byte	0x08
	.zero		1


	//   ....[10]....
        /*0120*/ 	.word	0x00000560
        /*0124*/ 	.word	0x000000ff
        /*0128*/ 	.word	0x00000060
        /*012c*/ 	.short	0x0100
        /*012e*/ 	.byte	0x06
	.zero		1


	//   ....[11]....
        /*0130*/ 	.word	0x000005c0
        /*0134*/ 	.word	0x000000ff
        /*0138*/ 	.word	0x00000068
        /*013c*/ 	.short	0x0100
        /*013e*/ 	.byte	0x06
	.zero		1


	//   ....[12]....
        /*0140*/ 	.word	0x000011e0
        /*0144*/ 	.word	0x00000003
        /*0148*/ 	.word	0x00000000
        /*014c*/ 	.short	0x010a
        /*014e*/ 	.byte	0x3f
	.zero		1


	//   ....[13]....
        /*0150*/ 	.word	0x00001220
        /*0154*/ 	.word	0x00000003
        /*0158*/ 	.word	0x00000000
        /*015c*/ 	.short	0x010a
        /*015e*/ 	.byte	0x3f
	.zero		1


	//   ....[14]....
        /*0160*/ 	.word	0x00001740
        /*0164*/ 	.word	0x000000ff
        /*0168*/ 	.word	0x00000000
        /*016c*/ 	.short	0x010a
        /*016e*/ 	.byte	0x08
	.zero		1


	//   ....[15]....
        /*0170*/ 	.word	0x00001780
        /*0174*/ 	.word	0x000000ff
        /*0178*/ 	.word	0x00000000
        /*017c*/ 	.short	0x010a
        /*017e*/ 	.byte	0x08
	.zero		1


	//   ....[16]....
        /*0180*/ 	.word	0x00001b60
        /*0184*/ 	.word	0x000000ff
        /*0188*/ 	.word	0x00000000
        /*018c*/ 	.short	0x0101
        /*018e*/ 	.byte	0x08
	.zero		1


	//   ....[17]....
        /*0190*/ 	.word	0x00001d60
        /*0194*/ 	.word	0x000000ff
        /*0198*/ 	.word	0x00000000
        /*019c*/ 	.short	0x0101
        /*019e*/ 	.byte	0x06
	.zero		1


	//   ....[18]....
        /*01a0*/ 	.word	0x00007e50
        /*01a4*/ 	.word	0x0000000e
        /*01a8*/ 	.word	0x00000028
        /*01ac*/ 	.short	0x010a
        /*01ae*/ 	.byte	0x3f
	.zero		1


	//   ....[19]....
        /*01b0*/ 	.word	0x000081d0
        /*01b4*/ 	.word	0x00000006
        /*01b8*/ 	.word	0x00000068
        /*01bc*/ 	.short	0x0101
        /*01be*/ 	.byte	0x3f
	.zero		1


	//   ....[20]....
        /*01c0*/ 	.word	0x00008900
        /*01c4*/ 	.word	0x00000007
        /*01c8*/ 	.word	0x00000000
        /*01cc*/ 	.short	0x010a
        /*01ce*/ 	.byte	0x3f
	.zero		1


	//   ....[21]....
        /*01d0*/ 	.word	0x00008980
        /*01d4*/ 	.word	0x00000009
        /*01d8*/ 	.word	0x00000000
        /*01dc*/ 	.short	0x010a
        /*01de*/ 	.byte	0x3f
	.zero		1


	//   ....[22]....
        /*01e0*/ 	.word	0x00008a10
        /*01e4*/ 	.word	0x00000006
        /*01e8*/ 	.word	0x00000000
        /*01ec*/ 	.short	0x010a
        /*01ee*/ 	.byte	0x3f
	.zero		1


	//   ....[23]....
        /*01f0*/ 	.word	0x00008aa0
        /*01f4*/ 	.word	0x00000009
        /*01f8*/ 	.word	0x00000000
        /*01fc*/ 	.short	0x010a
        /*01fe*/ 	.byte	0x3f
	.zero		1


	//   ....[24]....
        /*0200*/ 	.word	0x00008b30
        /*0204*/ 	.word	0x00000003
        /*0208*/ 	.word	0x00000000
        /*020c*/ 	.short	0x010a
        /*020e*/ 	.byte	0x3f
	.zero		1


	//   ....[25]....
        /*0210*/ 	.word	0x00008b90
        /*0214*/ 	.word	0x00000003
        /*0218*/ 	.word	0x00000000
        /*021c*/ 	.short	0x010a
        /*021e*/ 	.byte	0x3f
	.zero		1


	//   ....[26]....
        /*0220*/ 	.word	0x00008bf0
        /*0224*/ 	.word	0x00000004
        /*0228*/ 	.word	0x00000000
        /*022c*/ 	.short	0x010a
        /*022e*/ 	.byte	0x3f
	.zero		1


	//   ....[27]....
        /*0230*/ 	.word	0x00008cc0
        /*0234*/ 	.word	0x0000000e
        /*0238*/ 	.word	0x00000028
        /*023c*/ 	.short	0x010a
        /*023e*/ 	.byte	0x3f
	.zero		1


	//   ....[28]....
        /*0240*/ 	.word	0x00008d90
        /*0244*/ 	.word	0x00000007
        /*0248*/ 	.word	0x00000000
        /*024c*/ 	.short	0x010a
        /*024e*/ 	.byte	0x3f
	.zero		1


	//   ....[29]....
        /*0250*/ 	.word	0x00008de0
        /*0254*/ 	.word	0x00000009
        /*0258*/ 	.word	0x00000000
        /*025c*/ 	.short	0x010a
        /*025e*/ 	.byte	0x3f
	.zero		1


	//   ....[30]....
        /*0260*/ 	.word	0x00008e30
        /*0264*/ 	.word	0x00000006
        /*0268*/ 	.word	0x00000000
        /*026c*/ 	.short	0x010a
        /*026e*/ 	.byte	0x3f
	.zero		1


	//   ....[31]....
        /*0270*/ 	.word	0x00008e80
        /*0274*/ 	.word	0x00000009
        /*0278*/ 	.word	0x00000000
        /*027c*/ 	.short	0x010a
        /*027e*/ 	.byte	0x3f
	.zero		1


	//----- nvinfo : EIATTR_NUM_MBARRIERS
	.align		4
.L_35:
        /*0280*/ 	.byte	0x03, 0x38
        /*0282*/ 	.short	0x000c


	//----- nvinfo : EIATTR_EXIT_INSTR_OFFSETS
	.align		4
        /*0284*/ 	.byte	0x04, 0x1c
        /*0286*/ 	.short	(.L_37 - .L_36)


	//   ....[0]....
.L_36:
        /*0288*/ 	.word	0x00000610


	//   ....[1]....
        /*028c*/ 	.word	0x00000ed0


	//   ....[2]....
        /*0290*/ 	.word	0x000074c0


	//   ....[3]....
        /*0294*/ 	.word	0x00007af0


	//   ....[4]....
        /*0298*/ 	.word	0x00008b80


	//----- nvinfo : EIATTR_MAX_THREADS
	.align		4
.L_37:
        /*029c*/ 	.byte	0x04, 0x05
        /*029e*/ 	.short	(.L_39 - .L_38)
.L_38:
        /*02a0*/ 	.word	0x00000180
        /*02a4*/ 	.word	0x00000001
        /*02a8*/ 	.word	0x00000001


	//----- nvinfo : EIATTR_CRS_STACK_SIZE
	.align		4
.L_39:
        /*02ac*/ 	.byte	0x04, 0x1e
        /*02ae*/ 	.short	(.L_41 - .L_40)
.L_40:
        /*02b0*/ 	.word	0x00000000


	//----- nvinfo : EIATTR_CBANK_PARAM_SIZE
	.align		4
.L_41:
        /*02b4*/ 	.byte	0x03, 0x19
        /*02b6*/ 	.short	0x0470


	//----- nvinfo : EIATTR_PARAM_CBANK
	.align		4
        /*02b8*/ 	.byte	0x04, 0x0a
        /*02ba*/ 	.short	(.L_43 - .L_42)
	.align		4
.L_42:
        /*02bc*/ 	.word	index@(.nv.constant0._ZN7cutlass13device_kernelINS_4gemm6kernel13GemmUniversalIN4cute5tupleIJiiiiEEENS1_10collective13CollectiveMmaINS1_34MainloopSm90TmaGmmaWarpSpecializedILi5ENS5_IJNS4_1CILi1EEESB_SB_EEENS1_35KernelTmaWarpSpecializedCooperativeEEENS5_IJNSA_ILi256EEENSA_ILi64EEESG_EEENS_10bfloat16_tENS5_IJlSB_lEEESI_SJ_NS4_8TiledMMAINS4_8MMA_AtomIJNS4_4SM904GMMA27MMA_64x64x16_F32BF16BF16_SSILNSN_5MajorE0ELSP_0ELNSN_7ScaleInE1ELSQ_1EEEEEENS4_6LayoutINS5_IJNSA_ILi2EEESB_SB_EEENS5_IJSB_NSA_ILi0EEESW_EEEEENS5_IJNS4_10UnderscoreESZ_SZ_EEEEENS4_13SM90_TMA_LOADENS4_14ComposedLayoutINS4_7SwizzleILi3ELi4ELi3EEENS4_18smem_ptr_flag_bitsILi16EEENST_INS5_IJNSA_ILi8EEESG_EEENS5_IJSG_SB_EEEEEEEvNS4_8identityES12_S1C_vS1D_EENS_8epilogue10collective6detail29Sm90TmaWarpSpecializedAdapterINS1G_15DefaultEpilogueISI_SJ_SJ_NS1F_6thread17LinearCombinationISI_Li1EffLNS1K_9ScaleType4KindE0ELNS_15FloatRoundStyleE2ESI_EENS1_15EpilogueDefaultEEEEEvvEEEEvNT_6ParamsE)
        /*02c0*/ 	.short	0x0210
        /*02c2*/ 	.short	0x0470


	//----- nvinfo : EIATTR_SW_WAR
	.align		4
.L_43:
        /*02c4*/ 	.byte	0x04, 0x36
        /*02c6*/ 	.short	(.L_45 - .L_44)
.L_44:
        /*02c8*/ 	.word	0x00000008
.L_45:


//--------------------- .nv.callgraph             --------------------------
	.section	.nv.callgraph,"",@"SHT_CUDA_CALLGRAPH"
	.align	4
	.sectionentsize	8
	.align		4
        /*0000*/ 	.word	0x00000000
	.align		4
        /*0004*/ 	.word	0xffffffff
	.align		4
        /*0008*/ 	.word	index@(_ZN7cutlass13device_kernelINS_4gemm6kernel13GemmUniversalIN4cute5tupleIJiiiiEEENS1_10collective13CollectiveMmaINS1_34MainloopSm90TmaGmmaWarpSpecializedILi5ENS5_IJNS4_1CILi1EEESB_SB_EEENS1_35KernelTmaWarpSpecializedCooperativeEEENS5_IJNSA_ILi256EEENSA_ILi64EEESG_EEENS_10bfloat16_tENS5_IJlSB_lEEESI_SJ_NS4_8TiledMMAINS4_8MMA_AtomIJNS4_4SM904GMMA27MMA_64x64x16_F32BF16BF16_SSILNSN_5MajorE0ELSP_0ELNSN_7ScaleInE1ELSQ_1EEEEEENS4_6LayoutINS5_IJNSA_ILi2EEESB_SB_EEENS5_IJSB_NSA_ILi0EEESW_EEEEENS5_IJNS4_10UnderscoreESZ_SZ_EEEEENS4_13SM90_TMA_LOADENS4_14ComposedLayoutINS4_7SwizzleILi3ELi4ELi3EEENS4_18smem_ptr_flag_bitsILi16EEENST_INS5_IJNSA_ILi8EEESG_EEENS5_IJSG_SB_EEEEEEEvNS4_8identityES12_S1C_vS1D_EENS_8epilogue10collective6detail29Sm90TmaWarpSpecializedAdapterINS1G_15DefaultEpilogueISI_SJ_SJ_NS1F_6thread17LinearCombinationISI_Li1EffLNS1K_9ScaleType4KindE0ELNS_15FloatRoundStyleE2ESI_EENS1_15EpilogueDefaultEEEEEvvEEEEvNT_6ParamsE)
	.align		4
        /*000c*/ 	.word	index@(__assertfail)
	.align		4
        /*0010*/ 	.word	0x00000000
	.align		4
        /*0014*/ 	.word	0xfffffffe
	.align		4
        /*0018*/ 	.word	0x00000000
	.align		4
        /*001c*/ 	.word	0xfffffffd
	.align		4
        /*0020*/ 	.word	0x00000000
	.align		4
        /*0024*/ 	.word	0xfffffffc


//--------------------- .nv.constant4             --------------------------
	.section	.nv.constant4,"a",@progbits
	.align	8
	.align		8
.nv.constant4:
        /*0000*/ 	.dword	__assertfail
	.align		8
        /*0008*/ 	.dword	__unnamed_1
	.align		8
        /*0010*/ 	.dword	_ZN39_INTERNAL_c46b24c1_4_k_cu_9c4ada89_27084cuda3std3__45__cpo5beginE
	.align		8
        /*0018*/ 	.dword	_ZN39_INTERNAL_c46b24c1_4_k_cu_9c4ada89_27084cuda3std3__45__cpo3endE
	.align		8
        /*0020*/ 	.dword	_ZN39_INTERNAL_c46b24c1_4_k_cu_9c4ada89_27084cuda3std3__45__cpo6cbeginE
	.align		8
        /*0028*/ 	.dword	_ZN39_INTERNAL_c46b24c1_4_k_cu_9c4ada89_27084cuda3std3__45__cpo4cendE
	.align		8
        /*0030*/ 	.dword	_ZN39_INTERNAL_c46b24c1_4_k_cu_9c4ada89_27084cuda3std3__441_GLOBAL__N__c46b24c1_4_k_cu_9c4ada89_27086ignoreE
	.align		8
        /*0038*/ 	.dword	_ZN39_INTERNAL_c46b24c1_4_k_cu_9c4ada89_27084cuda3std3__419piecewise_constructE
	.align		8
        /*0040*/ 	.dword	_ZN39_INTERNAL_c46b24c1_4_k_cu_9c4ada89_27084cuda3std3__48in_placeE
	.align		8
        /*0048*/ 	.dword	_ZN39_INTERNAL_c46b24c1_4_k_cu_9c4ada89_27084cuda3std6ranges3__45__cpo4swapE
	.align		8
        /*0050*/ 	.dword	_ZN39_INTERNAL_c46b24c1_4_k_cu_9c4ada89_27084cuda3std6ranges3__45__cpo9iter_moveE
	.align		8
        /*0058*/ 	.dword	_ZN39_INTERNAL_c46b24c1_4_k_cu_9c4ada89_27084cute7productE
	.align		8
        /*0060*/ 	.dword	_ZN39_INTERNAL_c46b24c1_4_k_cu_9c4ada89_27084cute1_E
	.align		8
        /*0068*/ 	.dword	$str$22
	.align		8
        /*0070*/ 	.dword	$str$23


//--------------------- .text._ZN7cutlass13device_kernelINS_4gemm6kernel13GemmUniversalIN4cute5tupleIJiiiiEEENS1_10collective13CollectiveMmaINS1_34MainloopSm90TmaGmmaWarpSpecializedILi5ENS5_IJNS4_1CILi1EEESB_SB_EEENS1_35KernelTmaWarpSpecializedCooperativeEEENS5_IJNSA_ILi256EEENSA_ILi64EEESG_EEENS_10bfloat16_tENS5_IJlSB_lEEESI_SJ_NS4_8TiledMMAINS4_8MMA_AtomIJNS4_4SM904GMMA27MMA_64x64x16_F32BF16BF16_SSILNSN_5MajorE0ELSP_0ELNSN_7ScaleInE1ELSQ_1EEEEEENS4_6LayoutINS5_IJNSA_ILi2EEESB_SB_EEENS5_IJSB_NSA_ILi0EEESW_EEEEENS5_IJNS4_10UnderscoreESZ_SZ_EEEEENS4_13SM90_TMA_LOADENS4_14ComposedLayoutINS4_7SwizzleILi3ELi4ELi3EEENS4_18smem_ptr_flag_bitsILi16EEENST_INS5_IJNSA_ILi8EEESG_EEENS5_IJSG_SB_EEEEEEEvNS4_8identityES12_S1C_vS1D_EENS_8epilogue10collective6detail29Sm90TmaWarpSpecializedAdapterINS1G_15DefaultEpilogueISI_SJ_SJ_NS1F_6thread17LinearCombinationISI_Li1EffLNS1K_9ScaleType4KindE0ELNS_15FloatRoundStyleE2ESI_EENS1_15EpilogueDefaultEEEEEvvEEEEvNT_6ParamsE --------------------------
	.section	.text._ZN7cutlass13device_kernelINS_4gemm6kernel13GemmUniversalIN4cute5tupleIJiiiiEEENS1_10collective13CollectiveMmaINS1_34MainloopSm90TmaGmmaWarpSpecializedILi5ENS5_IJNS4_1CILi1EEESB_SB_EEENS1_35KernelTmaWarpSpecializedCooperativeEEENS5_IJNSA_ILi256EEENSA_ILi64EEESG_EEENS_10bfloat16_tENS5_IJlSB_lEEESI_SJ_NS4_8TiledMMAINS4_8MMA_AtomIJNS4_4SM904GMMA27MMA_64x64x16_F32BF16BF16_SSILNSN_5MajorE0ELSP_0ELNSN_7ScaleInE1ELSQ_1EEEEEENS4_6LayoutINS5_IJNSA_ILi2EEESB_SB_EEENS5_IJSB_NSA_ILi0EEESW_EEEEENS5_IJNS4_10UnderscoreESZ_SZ_EEEEENS4_13SM90_TMA_LOADENS4_14ComposedLayoutINS4_7SwizzleILi3ELi4ELi3EEENS4_18smem_ptr_flag_bitsILi16EEENST_INS5_IJNSA_ILi8EEESG_EEENS5_IJSG_SB_EEEEEEEvNS4_8identityES12_S1C_vS1D_EENS_8epilogue10collective6detail29Sm90TmaWarpSpecializedAdapterINS1G_15DefaultEpilogueISI_SJ_SJ_NS1F_6thread17LinearCombinationISI_Li1EffLNS1K_9ScaleType4KindE0ELNS_15FloatRoundStyleE2ESI_EENS1_15EpilogueDefaultEEEEEvvEEEEvNT_6ParamsE,"ax",@progbits
	.align	128
.text._ZN7cutlass13device_kernelINS_4gemm6kernel13GemmUniversalIN4cute5tupleIJiiiiEEENS1_10collective13CollectiveMmaINS1_34MainloopSm90TmaGmmaWarpSpecializedILi5ENS5_IJNS4_1CILi1EEESB_SB_EEENS1_35KernelTmaWarpSpecializedCooperativeEEENS5_IJNSA_ILi256EEENSA_ILi64EEESG_EEENS_10bfloat16_tENS5_IJlSB_lEEESI_SJ_NS4_8TiledMMAINS4_8MMA_AtomIJNS4_4SM904GMMA27MMA_64x64x16_F32BF16BF16_SSILNSN_5MajorE0ELSP_0ELNSN_7ScaleInE1ELSQ_1EEEEEENS4_6LayoutINS5_IJNSA_ILi2EEESB_SB_EEENS5_IJSB_NSA_ILi0EEESW_EEEEENS5_IJNS4_10UnderscoreESZ_SZ_EEEEENS4_13SM90_TMA_LOADENS4_14ComposedLayoutINS4_7SwizzleILi3ELi4ELi3EEENS4_18smem_ptr_flag_bitsILi16EEENST_INS5_IJNSA_ILi8EEESG_EEENS5_IJSG_SB_EEEEEEEvNS4_8identityES12_S1C_vS1D_EENS_8epilogue10collective6detail29Sm90TmaWarpSpecializedAdapterINS1G_15DefaultEpilogueISI_SJ_SJ_NS1F_6thread17LinearCombinationISI_Li1EffLNS1K_9ScaleType4KindE0ELNS_15FloatRoundStyleE2ESI_EENS1_15EpilogueDefaultEEEEEvvEEEEvNT_6ParamsE:
        .type           _ZN7cutlass13device_kernelINS_4gemm6kernel13GemmUniversalIN4cute5tupleIJiiiiEEENS1_10collective13CollectiveMmaINS1_34MainloopSm90TmaGmmaWarpSpecializedILi5ENS5_IJNS4_1CILi1EEESB_SB_EEENS1_35KernelTmaWarpSpecializedCooperativeEEENS5_IJNSA_ILi256EEENSA_ILi64EEESG_EEENS_10bfloat16_tENS5_IJlSB_lEEESI_SJ_NS4_8TiledMMAINS4_8MMA_AtomIJNS4_4SM904GMMA27MMA_64x64x16_F32BF16BF16_SSILNSN_5MajorE0ELSP_0ELNSN_7ScaleInE1ELSQ_1EEEEEENS4_6LayoutINS5_IJNSA_ILi2EEESB_SB_EEENS5_IJSB_NSA_ILi0EEESW_EEEEENS5_IJNS4_10UnderscoreESZ_SZ_EEEEENS4_13SM90_TMA_LOADENS4_14ComposedLayoutINS4_7SwizzleILi3ELi4ELi3EEENS4_18smem_ptr_flag_bitsILi16EEENST_INS5_IJNSA_ILi8EEESG_EEENS5_IJSG_SB_EEEEEEEvNS4_8identityES12_S1C_vS1D_EENS_8epilogue10collective6detail29Sm90TmaWarpSpecializedAdapterINS1G_15DefaultEpilogueISI_SJ_SJ_NS1F_6thread17LinearCombinationISI_Li1EffLNS1K_9ScaleType4KindE0ELNS_15FloatRoundStyleE2ESI_EENS1_15EpilogueDefaultEEEEEvvEEEEvNT_6ParamsE,@function
        .size           _ZN7cutlass13device_kernelINS_4gemm6kernel13GemmUniversalIN4cute5tupleIJiiiiEEENS1_10collective13CollectiveMmaINS1_34MainloopSm90TmaGmmaWarpSpecializedILi5ENS5_IJNS4_1CILi1EEESB_SB_EEENS1_35KernelTmaWarpSpecializedCooperativeEEENS5_IJNSA_ILi256EEENSA_ILi64EEESG_EEENS_10bfloat16_tENS5_IJlSB_lEEESI_SJ_NS4_8TiledMMAINS4_8MMA_AtomIJNS4_4SM904GMMA27MMA_64x64x16_F32BF16BF16_SSILNSN_5MajorE0ELSP_0ELNSN_7ScaleInE1ELSQ_1EEEEEENS4_6LayoutINS5_IJNSA_ILi2EEESB_SB_EEENS5_IJSB_NSA_ILi0EEESW_EEEEENS5_IJNS4_10UnderscoreESZ_SZ_EEEEENS4_13SM90_TMA_LOADENS4_14ComposedLayoutINS4_7SwizzleILi3ELi4ELi3EEENS4_18smem_ptr_flag_bitsILi16EEENST_INS5_IJNSA_ILi8EEESG_EEENS5_IJSG_SB_EEEEEEEvNS4_8identityES12_S1C_vS1D_EENS_8epilogue10collective6detail29Sm90TmaWarpSpecializedAdapterINS1G_15DefaultEpilogueISI_SJ_SJ_NS1F_6thread17LinearCombinationISI_Li1EffLNS1K_9ScaleType4KindE0ELNS_15FloatRoundStyleE2ESI_EENS1_15EpilogueDefaultEEEEEvvEEEEvNT_6ParamsE,(.L_x_194 - _ZN7cutlass13device_kernelINS_4gemm6kernel13GemmUniversalIN4cute5tupleIJiiiiEEENS1_10collective13CollectiveMmaINS1_34MainloopSm90TmaGmmaWarpSpecializedILi5ENS5_IJNS4_1CILi1EEESB_SB_EEENS1_35KernelTmaWarpSpecializedCooperativeEEENS5_IJNSA_ILi256EEENSA_ILi64EEESG_EEENS_10bfloat16_tENS5_IJlSB_lEEESI_SJ_NS4_8TiledMMAINS4_8MMA_AtomIJNS4_4SM904GMMA27MMA_64x64x16_F32BF16BF16_SSILNSN_5MajorE0ELSP_0ELNSN_7ScaleInE1ELSQ_1EEEEEENS4_6LayoutINS5_IJNSA_ILi2EEESB_SB_EEENS5_IJSB_NSA_ILi0EEESW_EEEEENS5_IJNS4_10UnderscoreESZ_SZ_EEEEENS4_13SM90_TMA_LOADENS4_14ComposedLayoutINS4_7SwizzleILi3ELi4ELi3EEENS4_18smem_ptr_flag_bitsILi16EEENST_INS5_IJNSA_ILi8EEESG_EEENS5_IJSG_SB_EEEEEEEvNS4_8identityES12_S1C_vS1D_EENS_8epilogue10collective6detail29Sm90TmaWarpSpecializedAdapterINS1G_15DefaultEpilogueISI_SJ_SJ_NS1F_6thread17LinearCombinationISI_Li1EffLNS1K_9ScaleType4KindE0ELNS_15FloatRoundStyleE2ESI_EENS1_15EpilogueDefaultEEEEEvvEEEEvNT_6ParamsE)
        .other          _ZN7cutlass13device_kernelINS_4gemm6kernel13GemmUniversalIN4cute5tupleIJiiiiEEENS1_10collective13CollectiveMmaINS1_34MainloopSm90TmaGmmaWarpSpecializedILi5ENS5_IJNS4_1CILi1EEESB_SB_EEENS1_35KernelTmaWarpSpecializedCooperativeEEENS5_IJNSA_ILi256EEENSA_ILi64EEESG_EEENS_10bfloat16_tENS5_IJlSB_lEEESI_SJ_NS4_8TiledMMAINS4_8MMA_AtomIJNS4_4SM904GMMA27MMA_64x64x16_F32BF16BF16_SSILNSN_5MajorE0ELSP_0ELNSN_7ScaleInE1ELSQ_1EEEEEENS4_6LayoutINS5_IJNSA_ILi2EEESB_SB_EEENS5_IJSB_NSA_ILi0EEESW_EEEEENS5_IJNS4_10UnderscoreESZ_SZ_EEEEENS4_13SM90_TMA_LOADENS4_14ComposedLayoutINS4_7SwizzleILi3ELi4ELi3EEENS4_18smem_ptr_flag_bitsILi16EEENST_INS5_IJNSA_ILi8EEESG_EEENS5_IJSG_SB_EEEEEEEvNS4_8identityES12_S1C_vS1D_EENS_8epilogue10collective6detail29Sm90TmaWarpSpecializedAdapterINS1G_15DefaultEpilogueISI_SJ_SJ_NS1F_6thread17LinearCombinationISI_Li1EffLNS1K_9ScaleType4KindE0ELNS_15FloatRoundStyleE2ESI_EENS1_15EpilogueDefaultEEEEEvvEEEEvNT_6ParamsE,@"STO_CUDA_ENTRY STV_DEFAULT"
_ZN7cutlass13device_kernelINS_4gemm6kernel13GemmUniversalIN4cute5tupleIJiiiiEEENS1_10collective13CollectiveMmaINS1_34MainloopSm90TmaGmmaWarpSpecializedILi5ENS5_IJNS4_1CILi1EEESB_SB_EEENS1_35KernelTmaWarpSpecializedCooperativeEEENS5_IJNSA_ILi256EEENSA_ILi64EEESG_EEENS_10bfloat16_tENS5_IJlSB_lEEESI_SJ_NS4_8TiledMMAINS4_8MMA_AtomIJNS4_4SM904GMMA27MMA_64x64x16_F32BF16BF16_SSILNSN_5MajorE0ELSP_0ELNSN_7ScaleInE1ELSQ_1EEEEEENS4_6LayoutINS5_IJNSA_ILi2EEESB_SB_EEENS5_IJSB_NSA_ILi0EEESW_EEEEENS5_IJNS4_10UnderscoreESZ_SZ_EEEEENS4_13SM90_TMA_LOADENS4_14ComposedLayoutINS4_7SwizzleILi3ELi4ELi3EEENS4_18smem_ptr_flag_bitsILi16EEENST_INS5_IJNSA_ILi8EEESG_EEENS5_IJSG_SB_EEEEEEEvNS4_8identityES12_S1C_vS1D_EENS_8epilogue10collective6detail29Sm90TmaWarpSpecializedAdapterINS1G_15DefaultEpilogueISI_SJ_SJ_NS1F_6thread17LinearCombinationISI_Li1EffLNS1K_9ScaleType4KindE0ELNS_15FloatRoundStyleE2ESI_EENS1_15EpilogueDefaultEEEEEvvEEEEvNT_6ParamsE:
[----:B------:R-:W0:Y:S01]  /*0000*/  LDC R1, c[0x0][0x28] ;  /* 0x00000a00ff017b82 */ /* 0x000e220000000800 */
[----:B------:R-:W1:Y:S01]  /*0010*/  S2R R18, SR_TID.X ;  /* 0x0000000000127919 */ /* 0x000e620000002100 */
[----:B------:R-:W-:Y:S01]  /*0020*/  ELECT P0, URZ, PT ;  /* 0x00000000003f782f */ /* 0x000fe20003800000 */
[----:B------:R-:W-:Y:S01]  /*0030*/  BSSY B0, `(.L_x_0) ;  /* 0x000000f000007945 */ /* 0x000fe20003800000 */
[--C-:B-1----:R-:W-:Y:S02]  /*0040*/  SHF.R.U32.HI R0, RZ, 0x5, R18.reuse ;  /* 0x00000005ff007819 */ /* 0x102fe40000011612 */
[----:B------:R-:W-:-:S03]  /*0050*/  SHF.R.U32.HI R22, RZ, 0x7, R18 ;  /* 0x00000007ff167819 */ /* 0x000fc60000011612 */
[----:B------:R-:W1:Y:S04]  /*0060*/  SHFL.IDX PT, R5, R0, RZ, 0x1f ;  /* 0x00001fff00057589 */ /* 0x000e6800000e0000 */
[----:B------:R2:W3:Y:S01]  /*0070*/  SHFL.IDX PT, R8, R22, RZ, 0x1f ;  /* 0x00001fff16087589 */ /* 0x0004e200000e0000 */
[----:B-1----:R-:W-:-:S13]  /*0080*/  ISETP.NE.OR P0, PT, R5, RZ, !P0 ;  /* 0x000000ff0500720c */ /* 0x002fda0004705670 */
[----:B0-23--:R-:W-:Y:S05]  /*0090*/  @P0 BRA `(.L_x_1) ;  /* 0x0000000000200947 */ /* 0x00dfea0003800000 */
[----:B------:R-:W-:Y:S02]  /*00a0*/  ULDC.64 UR4, c[0x0][0x198] ;  /* 0x0000660000047ab9 */ /* 0x000fe40000000a00 */
[----:B------:R-:W-:Y:S02]  /*00b0*/  UIADD3 UR6, UP0, UR4, 0xf0, URZ ;  /* 0x000000f004067890 */ /* 0x000fe4000ff1e03f */
[----:B------:R-:W-:Y:S02]  /*00c0*/  UIADD3 UR4, UP1, UR4, 0x1f0, URZ ;  /* 0x000001f004047890 */ /* 0x000fe4000ff3e03f */
[----:B------:R-:W-:Y:S02]  /*00d0*/  UIADD3.X UR7, URZ, UR5, URZ, UP0, !UPT ;  /* 0x000000053f077290 */ /* 0x000fe400087fe43f */
[----:B------:R-:W-:-:S07]  /*00e0*/  UIADD3.X UR5, URZ, UR5, URZ, UP1, !UPT ;  /* 0x000000053f057290 */ /* 0x000fce0008ffe43f */
[----:B------:R0:W-:Y:S02]  /*00f0*/  UTMACCTL.PF [UR6] ;  /* 0x00000000060079b9 */ /* 0x0001e40008040000 */
[----:B------:R0:W-:Y:S02]  /*0100*/  UTMACCTL.PF [UR4] ;  /* 0x00000000040079b9 */ /* 0x0001e40008040000 */
[----:B0-----:R-:W-:Y:S01]  /*0110*/  NOP ;  /* 0x0000000000007918 */ /* 0x001fe20000000000 */
.L_x_1:
[----:B------:R-:W-:Y:S05]  /*0120*/  BSYNC B0 ;  /* 0x0000000000007941 */ /* 0x000fea0003800000 */
.L_x_0:
[----:B------:R-:W0:Y:S02]  /*0130*/  SHFL.IDX PT, R2, R0, RZ, 0x1f ;  /* 0x00001fff00027589 */ /* 0x000e2400000e0000 */
[----:B0-----:R-:W-:-:S13]  /*0140*/  ISETP.NE.AND P0, PT, R2, RZ, PT ;  /* 0x000000ff0200720c */ /* 0x001fda0003f05270 */
[----:B------:R-:W-:Y:S05]  /*0150*/  @P0 BRA `(.L_x_2) ;  /* 0x0000000000600947 */ /* 0x000fea0003800000 */
[----:B------:R-:W0:Y:S01]  /*0160*/  S2UR UR8, SR_CgaCtaId ;  /* 0x00000000000879c3 */ /* 0x000e220000008800 */
[----:B------:R-:W-:Y:S01]  /*0170*/  UMOV UR4, 0x400 ;  /* 0x0000040000047882 */ /* 0x000fe20000000000 */
[----:B------:R-:W-:Y:S01]  /*0180*/  UMOV UR5, 0x1 ;  /* 0x0000000100057882 */ /* 0x000fe20000000000 */
[----:B------:R-:W-:Y:S01]  /*0190*/  UMOV UR6, 0x100 ;  /* 0x0000010000067882 */ /* 0x000fe20000000000 */
[----:B------:R-:W-:Y:S01]  /*01a0*/  ELECT P0, URZ, PT ;  /* 0x00000000003f782f */ /* 0x000fe20003800000 */
[----:B------:R-:W-:-:S04]  /*01b0*/  UIADD3 UR6, -UR6, 0x100000, URZ ;  /* 0x0010000006067890 */ /* 0x000fc8000fffe13f */
[----:B------:R-:W-:Y:S02]  /*01c0*/  USHF.L.U32 UR7, UR6, 0xb, URZ ;  /* 0x0000000b06077899 */ /* 0x000fe4000800063f */
[----:B------:R-:W-:Y:S02]  /*01d0*/  USHF.L.U32 UR6, UR6, 0x1, URZ ;  /* 0x0000000106067899 */ /* 0x000fe4000800063f */
[----:B0-----:R-:W-:Y:S02]  /*01e0*/  ULEA UR8, UR8, UR4, 0x18 ;  /* 0x0000000408087291 */ /* 0x001fe4000f8ec03f */
[----:B------:R-:W-:-:S04]  /*01f0*/  UIADD3 UR4, -UR5, 0x100000, URZ ;  /* 0x0010000005047890 */ /* 0x000fc8000fffe13f */
[----:B------:R-:W-:Y:S02]  /*0200*/  USHF.L.U32 UR5, UR4, 0xb, URZ ;  /* 0x0000000b04057899 */ /* 0x000fe4000800063f */
[----:B------:R-:W-:Y:S01]  /*0210*/  USHF.L.U32 UR4, UR4, 0x1, URZ ;  /* 0x0000000104047899 */ /* 0x000fe2000800063f */
[----:B------:R-:W0:Y:S11]  /*0220*/  FENCE.VIEW.ASYNC.S ;  /* 0x00000000000073c6 */ /* 0x000e360000000000 */
[----:B0-----:R0:W1:Y:S01]  /*0230*/  SYNCS.EXCH.64 URZ, [UR8], UR4 ;  /* 0x00000004083f75b2 */ /* 0x0010620008000100 */
[----:B------:R0:W2:Y:S01]  /*0240*/  SYNCS.EXCH.64 URZ, [UR8+0x28], UR6 ;  /* 0x00002806083f75b2 */ /* 0x0000a20008000100 */
[----:B------:R0:W3:Y:S01]  /*0250*/  SYNCS.EXCH.64 URZ, [UR8+0x8], UR4 ;  /* 0x00000804083f75b2 */ /* 0x0000e20008000100 */
[----:B------:R0:W4:Y:S01]  /*0260*/  SYNCS.EXCH.64 URZ, [UR8+0x30], UR6 ;  /* 0x00003006083f75b2 */ /* 0x0001220008000100 */
[----:B------:R0:W0:Y:S01]  /*0270*/  SYNCS.EXCH.64 URZ, [UR8+0x10], UR4 ;  /* 0x00001004083f75b2 */ /* 0x0000220008000100 */
[----:B------:R0:W0:Y:S01]  /*0280*/  SYNCS.EXCH.64 URZ, [UR8+0x38], UR6 ;  /* 0x00003806083f75b2 */ /* 0x0000220008000100 */
[----:B------:R0:W0:Y:S01]  /*0290*/  SYNCS.EXCH.64 URZ, [UR8+0x18], UR4 ;  /* 0x00001804083f75b2 */ /* 0x0000220008000100 */
[----:B------:R0:W0:Y:S01]  /*02a0*/  SYNCS.EXCH.64 URZ, [UR8+0x40], UR6 ;  /* 0x00004006083f75b2 */ /* 0x0000220008000100 */
[----:B------:R0:W0:Y:S01]  /*02b0*/  SYNCS.EXCH.64 URZ, [UR8+0x20], UR4 ;  /* 0x00002004083f75b2 */ /* 0x0000220008000100 */
[----:B------:R0:W0:Y:S01]  /*02c0*/  SYNCS.EXCH.64 URZ, [UR8+0x48], UR6 ;  /* 0x00004806083f75b2 */ /* 0x0000220008000100 */
[----:B------:R-:W-:Y:S01]  /*02d0*/  NOP ;  /* 0x0000000000007918 */ /* 0x000fe20000000000 */
.L_x_2:
[----:B------:R-:W5:Y:S01]  /*02e0*/  SHFL.IDX PT, R0, R0, RZ, 0x1f ;  /* 0x00001fff00007589 */ /* 0x000f6200000e0000 */
[----:B------:R-:W1:Y:S01]  /*02f0*/  LDC R2, c[0x0][0x65c] ;  /* 0x00019700ff027b82 */ /* 0x000e620000000800 */
[----:B------:R-:W-:Y:S02]  /*0300*/  ELECT P0, URZ, PT ;  /* 0x00000000003f782f */ /* 0x000fe40003800000 */
[----:B------:R-:W-:Y:S01]  /*0310*/  LOP3.LUT R6, R6, 0xfffff7ff, RZ, 0xc0, !PT ;  /* 0xfffff7ff06067812 */ /* 0x000fe200078ec0ff */
[----:B------:R-:W2:Y:S01]  /*0320*/  S2R R3, SR_CTAID.Y ;  /* 0x0000000000037919 */ /* 0x000ea20000002600 */
[----:B0-----:R-:W-:Y:S01]  /*0330*/  UMOV UR4, 0x20 ;  /* 0x0000002000047882 */ /* 0x001fe20000000000 */
[----:B------:R-:W-:Y:S01]  /*0340*/  ISETP.NE.AND P2, PT, R8, RZ, PT ;  /* 0x000000ff0800720c */ /* 0x000fe20003f45270 */
[----:B------:R-:W-:Y:S01]  /*0350*/  NOP ;  /* 0x0000000000007918 */ /* 0x000fe20000000000 */
[----:B------:R-:W0:Y:S01]  /*0360*/  S2R R4, SR_CTAID.X ;  /* 0x0000000000047919 */ /* 0x000e220000002500 */
[----:B------:R-:W-:Y:S01]  /*0370*/  NOP ;  /* 0x0000000000007918 */ /* 0x000fe20000000000 */
[----:B-----5:R-:W-:-:S02]  /*0380*/  ISETP.NE.OR P0, PT, R0, RZ, !P0 ;  /* 0x000000ff0000720c */ /* 0x020fc40004705670 */
[----:B-1----:R-:W-:-:S11]  /*0390*/  ISETP.NE.AND P3, PT, R2, 0x1, PT ;  /* 0x000000010200780c */ /* 0x002fd60003f65270 */
[----:B------:R-:W-:Y:S01]  /*03a0*/  VOTEU.ALL UP0, P0 ;  /* 0x00000000003f7886 */ /* 0x000fe20000000000 */
[----:B------:R-:W-:Y:S01]  /*03b0*/  VOTEU.ALL UP1, P0 ;  /* 0x00000000003f7886 */ /* 0x000fe20000020000 */
[----:B------:R-:W-:Y:S01]  /*03c0*/  @P3 LOP3.LUT R6, R6, 0x800, RZ, 0xfc, !PT ;  /* 0x0000080006063812 */ /* 0x000fe200078efcff */
[----:B------:R-:W0:Y:S01]  /*03d0*/  @P3 LDC R17, c[0x0][0x10] ;  /* 0x00000400ff113b82 */ /* 0x000e220000000800 */
[----:B------:R-:W-:Y:S01]  /*03e0*/  SHF.R.S32.HI R6, RZ, 0x1f, R5 ;  /* 0x0000001fff067819 */ /* 0x000fe20000011405 */
[----:B------:R-:W-:Y:S01]  /*03f0*/  @!UP0 UMOV UR6, 0x400 ;  /* 0x0000040000068882 */ /* 0x000fe20000000000 */
[----:B------:R-:W-:-:S04]  /*0400*/  @!UP0 UIADD3 UR4, -UR4, 0x100000, URZ ;  /* 0x0010000004048890 */ /* 0x000fc8000fffe13f */
[----:B------:R-:W-:Y:S02]  /*0410*/  @!UP0 USHF.L.U32 UR5, UR4, 0xb, URZ ;  /* 0x0000000b04058899 */ /* 0x000fe4000800063f */
[----:B------:R-:W-:Y:S01]  /*0420*/  @!UP0 USHF.L.U32 UR4, UR4, 0x1, URZ ;  /* 0x0000000104048899 */ /* 0x000fe2000800063f */
[----:B------:R-:W-:Y:S01]  /*0430*/  @P3 IMAD.MOV.U32 R7, RZ, RZ, RZ ;  /* 0x000000ffff073224 */ /* 0x000fe200078e00ff */
[----:B------:R-:W-:Y:S01]  /*0440*/  LEA.HI R6, R6, R5, RZ, 0x2 ;  /* 0x0000000506067211 */ /* 0x000fe200078f10ff */
[----:B------:R-:W-:Y:S01]  /*0450*/  @P3 IMAD.MOV.U32 R11, RZ, RZ, RZ ;  /* 0x000000ffff0b3224 */ /* 0x000fe200078e00ff */
[----:B------:R-:W1:Y:S02]  /*0460*/  @!UP0 S2UR UR7, SR_CgaCtaId ;  /* 0x00000000000789c3 */ /* 0x000e640000008800 */
[----:B------:R-:W-:Y:S01]  /*0470*/  LOP3.LUT R0, R6, 0xfffffffc, RZ, 0xc0, !PT ;  /* 0xfffffffc06007812 */ /* 0x000fe200078ec0ff */
[----:B--2---:R-:W-:-:S04]  /*0480*/  @P3 IMAD.MOV.U32 R6, RZ, RZ, R3 ;  /* 0x000000ffff063224 */ /* 0x004fc800078e0003 */
[----:B------:R-:W-:Y:S01]  /*0490*/  IMAD.IADD R0, R5, 0x1, -R0 ;  /* 0x0000000105007824 */ /* 0x000fe200078e0a00 */
[----:B------:R-:W2:Y:S01]  /*04a0*/  @!P3 LDC R9, c[0x0][0xc] ;  /* 0x00000300ff09bb82 */ /* 0x000ea20000000800 */
[----:B------:R-:W-:Y:S02]  /*04b0*/  IMAD.MOV.U32 R5, RZ, RZ, RZ ;  /* 0x000000ffff057224 */ /* 0x000fe400078e00ff */
[----:B0-----:R-:W-:-:S04]  /*04c0*/  @P3 IMAD.WIDE.U32 R16, R4, R17, R6 ;  /* 0x0000001104103225 */ /* 0x001fc800078e0006 */
[----:B------:R-:W-:Y:S01]  /*04d0*/  @P3 IMAD.IADD R17, R17, 0x1, R11 ;  /* 0x0000000111113824 */ /* 0x000fe200078e020b */
[----:B-1----:R-:W-:Y:S01]  /*04e0*/  @!UP0 ULEA UR6, UR7, UR6, 0x18 ;  /* 0x0000000607068291 */ /* 0x002fe2000f8ec03f */
[----:B------:R-:W-:Y:S01]  /*04f0*/  VOTEU.ALL UP0, P0 ;  /* 0x00000000003f7886 */ /* 0x000fe20000000000 */
[----:B------:R-:W-:-:S04]  /*0500*/  ISETP.NE.AND P0, PT, R0, 0x3, PT ;  /* 0x000000030000780c */ /* 0x000fc80003f05270 */
[----:B------:R-:W-:Y:S01]  /*0510*/  ISETP.EQ.OR P0, PT, R0, RZ, !P0 ;  /* 0x000000ff0000720c */ /* 0x000fe20004702670 */
[----:B--2---:R-:W-:-:S03]  /*0520*/  @!P3 IMAD.WIDE.U32 R6, R9, R3, R4 ;  /* 0x000000030906b225 */ /* 0x004fc600078e0004 */
[C---:B------:R-:W-:Y:S01]  /*0530*/  ISETP.EQ.AND P0, PT, R8.reuse, RZ, P0 ;  /* 0x000000ff0800720c */ /* 0x040fe20000702270 */
[----:B------:R-:W-:Y:S01]  /*0540*/  VIADD R8, R8, 0xffffffff ;  /* 0xffffffff08087836 */ /* 0x000fe20000000000 */
[----:B------:R-:W0:Y:S02]  /*0550*/  FENCE.VIEW.ASYNC.S ;  /* 0x00000000000073c6 */ /* 0x000e240000000000 */
[----:B0-----:R0:W3:Y:S01]  /*0560*/  @!UP0 SYNCS.EXCH.64 URZ, [UR6+0x60], UR4 ;  /* 0x00006004063f85b2 */ /* 0x0010e20008000100 */
[----:B------:R-:W-:Y:S01]  /*0570*/  @!P3 IMAD.MOV.U32 R16, RZ, RZ, R6 ;  /* 0x000000ffff10b224 */ /* 0x000fe200078e0006 */
[----:B------:R-:W-:Y:S01]  /*0580*/  SEL R19, RZ, 0x1, !P0 ;  /* 0x00000001ff137807 */ /* 0x000fe20004000000 */
[----:B------:R-:W-:Y:S01]  /*0590*/  @!P3 IMAD.MOV.U32 R17, RZ, RZ, R7 ;  /* 0x000000ffff11b224 */ /* 0x000fe200078e0007 */
[----:B------:R-:W-:-:S04]  /*05a0*/  ISETP.GE.U32.AND P1, PT, R8, 0x2, PT ;  /* 0x000000020800780c */ /* 0x000fc80003f26070 */
[----:B------:R-:W-:Y:S01]  /*05b0*/  SEL R19, R19, 0x2, P1 ;  /* 0x0000000213137807 */ /* 0x000fe20000800000 */
[----:B------:R0:W3:Y:S01]  /*05c0*/  @!UP1 SYNCS.EXCH.64 URZ, [UR6+0x68], UR4 ;  /* 0x00006804063f95b2 */ /* 0x0000e20008000100 */
[----:B------:R-:W-:Y:S01]  /*05d0*/  NOP ;  /* 0x0000000000007918 */ /* 0x000fe20000000000 */
[----:B---34-:R-:W-:Y:S06]  /*05e0*/  BAR.SYNC.DEFER_BLOCKING 0x0 ;  /* 0x0000000000007b1d */ /* 0x018fec0000010000 */
[----:B------:R-:W-:Y:S05]  /*05f0*/  @!P2 BRA `(.L_x_3) ;  /* 0x0000006c00b4a947 */ /* 0x000fea0003800000 */
[----:B------:R-:W-:-:S13]  /*0600*/  ISETP.GT.U32.AND P0, PT, R8, 0x1, PT ;  /* 0x000000010800780c */ /* 0x000fda0003f04070 */
[----:B0-----:R-:W-:Y:S05]  /*0610*/  @P0 EXIT ;  /* 0x000000000000094d */ /* 0x001fea0003800000 */
[----:B------:R-:W-:Y:S01]  /*0620*/  ULDC.64 UR4, c[0x0][0x650] ;  /* 0x0001940000047ab9 */ /* 0x000fe20000000a00 */
[----:B------:R-:W-:Y:S01]  /*0630*/  PRMT R0, RZ, 0x7610, R0 ;  /* 0x00007610ff007816 */ /* 0x000fe20000000000 */
[----:B------:R-:W-:Y:S01]  /*0640*/  IMAD.MOV.U32 R94, RZ, RZ, -0x1 ;  /* 0xffffffffff5e7424 */ /* 0x000fe200078e00ff */
[----:B------:R-:W-:Y:S01]  /*0650*/  ISETP.GE.U32.AND P0, PT, R16, UR4, PT ;  /* 0x0000000410007c0c */ /* 0x000fe2000bf06070 */
[----:B------:R-:W-:Y:S02]  /*0660*/  IMAD.MOV.U32 R90, RZ, RZ, -0x1 ;  /* 0xffffffffff5a7424 */ /* 0x000fe400078e00ff */
[----:B------:R-:W-:Y:S01]  /*0670*/  IMAD.MOV.U32 R23, RZ, RZ, -0x1 ;  /* 0xffffffffff177424 */ /* 0x000fe200078e00ff */
[----:B------:R-:W-:-:S13]  /*0680*/  ISETP.GE.U32.AND.EX P0, PT, R17, UR5, PT, P0 ;  /* 0x0000000511007c0c */ /* 0x000fda000bf06100 */
[----:B------:R-:W-:Y:S05]  /*0690*/  @P0 BRA `(.L_x_4) ;  /* 0x0000000400540947 */ /* 0x000fea0003800000 */
[----:B------:R-:W0:Y:S01]  /*06a0*/  LDC.64 R14, c[0x0][0x628] ;  /* 0x00018a00ff0e7b82 */ /* 0x000e220000000a00 */
[----:B------:R-:W-:Y:S02]  /*06b0*/  IMAD.MOV.U32 R6, RZ, RZ, R16 ;  /* 0x000000ffff067224 */ /* 0x000fe400078e0010 */
[----:B------:R-:W-:-:S05]  /*06c0*/  IMAD.MOV.U32 R7, RZ, RZ, R17 ;  /* 0x000000ffff077224 */ /* 0x000fca00078e0011 */
[----:B------:R-:W1:Y:S08]  /*06d0*/  LDC R0, c[0x0][0x630] ;  /* 0x00018c00ff007b82 */ /* 0x000e700000000800 */
[----:B------:R-:W2:Y:S01]  /*06e0*/  LDC.64 R20, c[0x0][0x620] ;  /* 0x00018800ff147b82 */ /* 0x000ea20000000a00 */
[----:B0-----:R-:W-:-:S04]  /*06f0*/  ISETP.NE.U32.AND P0, PT, R14, RZ, PT ;  /* 0x000000ff0e00720c */ /* 0x001fc80003f05070 */
[----:B------:R-:W-:-:S13]  /*0700*/  ISETP.NE.AND.EX P0, PT, R15, RZ, PT, P0 ;  /* 0x000000ff0f00720c */ /* 0x000fda0003f05300 */
[----:B-12---:R-:W-:Y:S05]  /*0710*/  @!P0 BRA `(.L_x_5) ;  /* 0x0000000000288947 */ /* 0x006fea0003800000 */
[----:B------:R-:W0:Y:S02]  /*0720*/  LDC R11, c[0x0][0x634] ;  /* 0x00018d00ff0b7b82 */ /* 0x000e240000000800 */
[----:B0-----:R-:W-:-:S05]  /*0730*/  IADD3 R11, P0, R16, R11, RZ ;  /* 0x0000000b100b7210 */ /* 0x001fca0007f1e0ff */
[----:B------:R-:W-:-:S04]  /*0740*/  IMAD.X R13, RZ, RZ, R17, P0 ;  /* 0x000000ffff0d7224 */ /* 0x000fc800000e0611 */
[----:B------:R-:W-:-:S04]  /*0750*/  IMAD.WIDE.U32 R6, R13, R14, RZ ;  /* 0x0000000e0d067225 */ /* 0x000fc800078e00ff */
[----:B------:R-:W-:-:S04]  /*0760*/  IMAD.WIDE.U32 R8, P0, R11, R15, R6 ;  /* 0x0000000f0b087225 */ /* 0x000fc80007800006 */
[----:B------:R-:W-:-:S04]  /*0770*/  IMAD.WIDE.U32 R6, R11, R14, RZ ;  /* 0x0000000e0b067225 */ /* 0x000fc800078e00ff */
[----:B------:R-:W-:Y:S01]  /*0780*/  IMAD.X R11, RZ, RZ, RZ, P0 ;  /* 0x000000ffff0b7224 */ /* 0x000fe200000e06ff */
[----:B------:R-:W-:Y:S01]  /*0790*/  IADD3 RZ, P0, R7, R8, RZ ;  /* 0x0000000807ff7210 */ /* 0x000fe20007f1e0ff */
[----:B------:R-:W-:-:S04]  /*07a0*/  IMAD.MOV.U32 R10, RZ, RZ, R9 ;  /* 0x000000ffff0a7224 */ /* 0x000fc800078e0009 */
[----:B------:R-:W-:-:S08]  /*07b0*/  IMAD.WIDE.U32.X R6, R13, R15, R10, P0 ;  /* 0x0000000f0d067225 */ /* 0x000fd000000e040a */
.L_x_5:
[-CC-:B------:R-:W-:Y:S01]  /*07c0*/  SHF.R.U64 R23, R6, R0.reuse, R7.reuse ;  /* 0x0000000006177219 */ /* 0x180fe20000001207 */
[----:B------:R-:W0:Y:S01]  /*07d0*/  LDC R10, c[0x0][0x618] ;  /* 0x00018600ff0a7b82 */ /* 0x000e220000000800 */
[----:B------:R-:W-:Y:S01]  /*07e0*/  SHF.R.U32.HI R5, RZ, R0, R7 ;  /* 0x00000000ff057219 */ /* 0x000fe20000011607 */
[----:B------:R-:W-:Y:S01]  /*07f0*/  ULDC UR4, c[0x0][0x150] ;  /* 0x0000540000047ab9 */ /* 0x000fe20000000800 */
[----:B------:R-:W-:Y:S02]  /*0800*/  IADD3 R9, P0, RZ, -R23, RZ ;  /* 0x80000017ff097210 */ /* 0x000fe40007f1e0ff */
[----:B------:R-:W-:-:S03]  /*0810*/  I2FP.F32.U32 R0, R4 ;  /* 0x0000000400007245 */ /* 0x000fc60000201000 */
[----:B------:R-:W1:Y:S01]  /*0820*/  LDC.64 R28, c[0x0][0x640] ;  /* 0x00019000ff1c7b82 */ /* 0x000e620000000a00 */
[----:B------:R-:W-:Y:S02]  /*0830*/  IMAD.X R11, RZ, RZ, ~R5, P0 ;  /* 0x000000ffff0b7224 */ /* 0x000fe400000e0e05 */
[----:B------:R-:W-:Y:S01]  /*0840*/  FMUL R0, R0, UR4 ;  /* 0x0000000400007c20 */ /* 0x000fe20008400000 */
[----:B------:R-:W-:Y:S01]  /*0850*/  IMAD.WIDE.U32 R6, R9, R20, R16 ;  /* 0x0000001409067225 */ /* 0x000fe200078e0010 */
[----:B------:R-:W-:-:S03]  /*0860*/  ULDC UR4, c[0x0][0x154] ;  /* 0x0000550000047ab9 */ /* 0x000fc60000000800 */
[----:B------:R-:W-:Y:S01]  /*0870*/  IMAD R8, R11, R20, RZ ;  /* 0x000000140b087224 */ /* 0x000fe200078e02ff */
[----:B------:R-:W2:Y:S01]  /*0880*/  LDC R5, c[0x0][0x144] ;  /* 0x00005100ff057b82 */ /* 0x000ea20000000800 */
[----:B------:R-:W3:Y:S02]  /*0890*/  F2I.U32.TRUNC.NTZ R0, R0 ;  /* 0x0000000000007305 */ /* 0x000ee4000020f000 */
[----:B------:R-:W-:-:S04]  /*08a0*/  IMAD R9, R9, R21, R8 ;  /* 0x0000001509097224 */ /* 0x000fc800078e0208 */
[----:B------:R-:W-:Y:S01]  /*08b0*/  IMAD.IADD R7, R7, 0x1, R9 ;  /* 0x0000000107077824 */ /* 0x000fe200078e0209 */
[----:B------:R-:W4:Y:S01]  /*08c0*/  LDC R12, c[0x0][0x608] ;  /* 0x00018200ff0c7b82 */ /* 0x000f220000000800 */
[----:B------:R-:W-:-:S03]  /*08d0*/  IMAD.MOV.U32 R9, RZ, RZ, -0x1 ;  /* 0xffffffffff097424 */ /* 0x000fc600078e00ff */
[-CC-:B0-----:R-:W-:Y:S02]  /*08e0*/  SHF.R.U64 R20, R6, R10.reuse, R7.reuse ;  /* 0x0000000a06147219 */ /* 0x181fe40000001207 */
[----:B------:R-:W-:Y:S02]  /*08f0*/  I2FP.F32.U32 R6, R3 ;  /* 0x0000000300067245 */ /* 0x000fe40000201000 */
[----:B------:R-:W0:Y:S01]  /*0900*/  LDC R26, c[0x0][0x658] ;  /* 0x00019600ff1a7b82 */ /* 0x000e220000000800 */
[----:B-1----:R-:W-:Y:S01]  /*0910*/  ISETP.NE.U32.AND P0, PT, R28, RZ, PT ;  /* 0x000000ff1c00720c */ /* 0x002fe20003f05070 */
[----:B---3--:R-:W-:Y:S01]  /*0920*/  IMAD.MOV R8, RZ, RZ, -R0 ;  /* 0x000000ffff087224 */ /* 0x008fe200078e0a00 */
[----:B------:R-:W-:Y:S01]  /*0930*/  SHF.R.U32.HI R7, RZ, R10, R7 ;  /* 0x0000000aff077219 */ /* 0x000fe20000011607 */
[----:B------:R-:W-:Y:S01]  /*0940*/  FMUL R6, R6, UR4 ;  /* 0x0000000406067c20 */ /* 0x000fe20008400000 */
[----:B------:R-:W-:-:S03]  /*0950*/  ISETP.NE.AND.EX P0, PT, R29, RZ, PT, P0 ;  /* 0x000000ff1d00720c */ /* 0x000fc60003f05300 */
[----:B------:R-:W1:Y:S01]  /*0960*/  LDC R14, c[0x0][0x148] ;  /* 0x00005200ff0e7b82 */ /* 0x000e620000000800 */
[----:B--2---:R-:W-:-:S07]  /*0970*/  IMAD R0, R5, R8, R4 ;  /* 0x0000000805007224 */ /* 0x004fce00078e0204 */
[----:B------:R-:W2:Y:S01]  /*0980*/  LDC R24, c[0x0][0x600] ;  /* 0x00018000ff187b82 */ /* 0x000ea20000000800 */
[-CC-:B----4-:R-:W-:Y:S02]  /*0990*/  SHF.R.U64 R30, R20, R12.reuse, R7.reuse ;  /* 0x0000000c141e7219 */ /* 0x190fe40000001207 */
[----:B------:R-:W-:Y:S01]  /*09a0*/  SHF.R.U32.HI R5, RZ, R12, R7 ;  /* 0x0000000cff057219 */ /* 0x000fe20000011607 */
[----:B------:R-:W-:Y:S01]  /*09b0*/  IMAD.MOV.U32 R7, RZ, RZ, 0x1 ;  /* 0x00000001ff077424 */ /* 0x000fe200078e00ff */
[----:B------:R3:W4:Y:S03]  /*09c0*/  F2I.U32.TRUNC.NTZ R12, R6 ;  /* 0x00000006000c7305 */ /* 0x000726000020f000 */
[----:B------:R-:W1:Y:S01]  /*09d0*/  LDC R15, c[0x0][0x648] ;  /* 0x00019200ff0f7b82 */ /* 0x000e620000000800 */
[-C--:B0-----:R-:W-:Y:S02]  /*09e0*/  SHF.L.U32 R4, R9, R26.reuse, RZ ;  /* 0x0000001a09047219 */ /* 0x081fe400000006ff */
[----:B------:R-:W-:-:S02]  /*09f0*/  SHF.R.U64 R32, R30, R26, R5 ;  /* 0x0000001a1e207219 */ /* 0x000fc40000001205 */
[----:B------:R-:W-:Y:S02]  /*0a00*/  LOP3.LUT R11, RZ, R4, RZ, 0x33, !PT ;  /* 0x00000004ff0b7212 */ /* 0x000fe400078e33ff */
[-C--:B------:R-:W-:Y:S01]  /*0a10*/  SHF.R.U32.HI R5, RZ, R26.reuse, R5 ;  /* 0x0000001aff057219 */ /* 0x080fe20000011605 */
[----:B------:R-:W0:Y:S01]  /*0a20*/  LDC R21, c[0x0][0x638] ;  /* 0x00018e00ff157b82 */ /* 0x000e220000000800 */
[----:B------:R-:W-:Y:S01]  /*0a30*/  SHF.L.U32 R10, R7, R26, RZ ;  /* 0x0000001a070a7219 */ /* 0x000fe200000006ff */
[----:B------:R-:W-:-:S06]  /*0a40*/  IMAD.MOV.U32 R4, RZ, RZ, R32 ;  /* 0x000000ffff047224 */ /* 0x000fcc00078e0020 */
[----:B------:R-:W0:Y:S01]  /*0a50*/  LDC R94, c[0x0][0x610] ;  /* 0x00018400ff5e7b82 */ /* 0x000e220000000800 */
[----:B---34-:R-:W-:Y:S05]  /*0a60*/  @!P0 BRA `(.L_x_6) ;  /* 0x0000000000288947 */ /* 0x018fea0003800000 */
[----:B------:R-:W3:Y:S02]  /*0a70*/  LDC R9, c[0x0][0x64c] ;  /* 0x00019300ff097b82 */ /* 0x000ee40000000800 */
[----:B---3--:R-:W-:-:S05]  /*0a80*/  IADD3 R9, P0, R32, R9, RZ ;  /* 0x0000000920097210 */ /* 0x008fca0007f1e0ff */
        /* <DEDUP_REMOVED lines=8> */
.L_x_6:
[----:B-1----:R-:W-:Y:S01]  /*0b10*/  SHF.R.U64 R4, R4, R15, R5 ;  /* 0x0000000f04047219 */ /* 0x002fe20000001205 */
[----:B--2---:R-:W-:Y:S01]  /*0b20*/  VIADD R5, R24, 0xffffffff ;  /* 0xffffffff18057836 */ /* 0x004fe20000000000 */
[----:B------:R-:W-:Y:S01]  /*0b30*/  LOP3.LUT R11, R30, R11, RZ, 0xc0, !PT ;  /* 0x0000000b1e0b7212 */ /* 0x000fe200078ec0ff */
[----:B------:R-:W-:Y:S02]  /*0b40*/  IMAD.MOV R12, RZ, RZ, -R12 ;  /* 0x000000ffff0c7224 */ /* 0x000fe400078e0a0c */
[----:B------:R-:W-:Y:S01]  /*0b50*/  IMAD.MOV R6, RZ, RZ, -R4 ;  /* 0x000000ffff067224 */ /* 0x000fe200078e0a04 */
[----:B------:R-:W-:Y:S01]  /*0b60*/  LOP3.LUT R5, R20, R5, RZ, 0xc0, !PT ;  /* 0x0000000514057212 */ /* 0x000fe200078ec0ff */
[----:B------:R-:W-:Y:S02]  /*0b70*/  @P3 IMAD R0, R14, R12, R3 ;  /* 0x0000000c0e003224 */ /* 0x000fe400078e0203 */
[----:B------:R-:W-:Y:S02]  /*0b80*/  IMAD R11, R10, R4, R11 ;  /* 0x000000040a0b7224 */ /* 0x000fe400078e020b */
[----:B0-----:R-:W-:-:S02]  /*0b90*/  IMAD R3, R6, R21, R32 ;  /* 0x0000001506037224 */ /* 0x001fc400078e0220 */
[----:B------:R-:W-:Y:S02]  /*0ba0*/  IMAD R94, R11, R94, R0 ;  /* 0x0000005e0b5e7224 */ /* 0x000fe400078e0200 */
[----:B------:R-:W-:Y:S02]  /*0bb0*/  IMAD R3, R3, R24, R5 ;  /* 0x0000001803037224 */ /* 0x000fe400078e0205 */
[----:B------:R-:W-:-:S03]  /*0bc0*/  IMAD.MOV.U32 R0, RZ, RZ, 0x1 ;  /* 0x00000001ff007424 */ /* 0x000fc600078e00ff */
[----:B------:R-:W-:Y:S02]  /*0bd0*/  SEL R90, R3, R94, !P3 ;  /* 0x0000005e035a7207 */ /* 0x000fe40005800000 */
[----:B------:R-:W-:-:S07]  /*0be0*/  SEL R94, R94, R3, !P3 ;  /* 0x000000035e5e7207 */ /* 0x000fce0005800000 */
.L_x_4:
[----:B------:R-:W-:-:S08]  /*0bf0*/  NOP ;  /* 0x0000000000007918 */ /* 0x000fd00000000000 */
[----:B------:R-:W0:Y:S02]  /*0c00*/  USETMAXREG.TRY_ALLOC.CTAPOOL UP0, 0xe8 ;  /* 0x000000e8000079c8 */ /* 0x000e240008000600 */
[----:B0-----:R-:W-:-:S13]  /*0c10*/  PLOP3.LUT P0, PT, PT, PT, UP0, 0x80, 0x0 ;  /* 0x000000000000781c */ /* 0x001fda0003f0f008 */
[----:B------:R-:W-:Y:S05]  /*0c20*/  @!P0 BRA `(.L_x_4) ;  /* 0xfffffffc00f08947 */ /* 0x000fea000383ffff */
[----:B------:R-:W-:Y:S01]  /*0c30*/  ULDC.64 UR4, c[0x0][0x598] ;  /* 0x0001660000047ab9 */ /* 0x000fe20000000a00 */
[----:B------:R-:W-:Y:S01]  /*0c40*/  ULDC.64 UR36, c[0x0][0x208] ;  /* 0x0000820000247ab9 */ /* 0x000fe20000000a00 */
[----:B------:R-:W-:-:S04]  /*0c50*/  ISETP.NE.U32.AND P0, PT, RZ, UR4, PT ;  /* 0x00000004ff007c0c */ /* 0x000fc8000bf05070 */
[----:B------:R-:W-:-:S13]  /*0c60*/  ISETP.NE.AND.EX P0, PT, RZ, UR5, PT, P0 ;  /* 0x00000005ff007c0c */ /* 0x000fda000bf05300 */
[----:B------:R-:W-:Y:S05]  /*0c70*/  @!P0 BRA `(.L_x_7) ;  /* 0x00000000001c8947 */ /* 0x000fea0003800000 */
[----:B------:R-:W0:Y:S02]  /*0c80*/  LDC.64 R4, c[0x0][0x598] ;  /* 0x00016600ff047b82 */ /* 0x000e240000000a00 */
[----:B0-----:R-:W2:Y:S02]  /*0c90*/  LDG.E.64 R4, desc[UR36][R4.64] ;  /* 0x0000002404047981 */ /* 0x001ea4000c1e1b00 */
[----:B--2---:R-:W-:-:S04]  /*0ca0*/  ISETP.NE.U32.AND P0, PT, R4, RZ, PT ;  /* 0x000000ff0400720c */ /* 0x004fc80003f05070 */
[----:B------:R-:W-:-:S13]  /*0cb0*/  ISETP.NE.AND.EX P0, PT, R5, RZ, PT, P0 ;  /* 0x000000ff0500720c */ /* 0x000fda0003f05300 */
[----:B------:R-:W-:Y:S05]  /*0cc0*/  @!P0 BRA `(.L_x_7) ;  /* 0x0000000000088947 */ /* 0x000fea0003800000 */
[----:B------:R0:W5:Y:S01]  /*0cd0*/  LD.E R88, desc[UR36][R4.64] ;  /* 0x0000002404587980 */ /* 0x000162000c101900 */
[----:B------:R-:W-:Y:S05]  /*0ce0*/  BRA `(.L_x_8) ;  /* 0x0000000000247947 */ /* 0x000fea0003800000 */
.L_x_7:
[----:B------:R-:W-:Y:S02]  /*0cf0*/  ULDC.64 UR4, c[0x0][0x588] ;  /* 0x0001620000047ab9 */ /* 0x000fe40000000a00 */
[----:B------:R-:W-:-:S04]  /*0d00*/  ISETP.NE.U32.AND P0, PT, RZ, UR4, PT ;  /* 0x00000004ff007c0c */ /* 0x000fc8000bf05070 */
[----:B------:R-:W-:-:S13]  /*0d10*/  ISETP.NE.AND.EX P0, PT, RZ, UR5, PT, P0 ;  /* 0x00000005ff007c0c */ /* 0x000fda000bf05300 */
[----:B------:R-:W-:Y:S05]  /*0d20*/  @!P0 BRA `(.L_x_9) ;  /* 0x00000000000c8947 */ /* 0x000fea0003800000 */
[----:B------:R-:W0:Y:S02]  /*0d30*/  LDC.64 R88, c[0x0][0x588] ;  /* 0x00016200ff587b82 */ /* 0x000e240000000a00 */
[----:B0-----:R1:W5:Y:S01]  /*0d40*/  LDG.E R88, desc[UR36][R88.64] ;  /* 0x0000002458587981 */ /* 0x001362000c1e1900 */
[----:B------:R-:W-:Y:S05]  /*0d50*/  BRA `(.L_x_8) ;  /* 0x0000000000087947 */ /* 0x000fea0003800000 */
.L_x_9:
[----:B------:R-:W-:Y:S02]  /*0d60*/  ULDC UR4, c[0x0][0x580] ;  /* 0x0001600000047ab9 */ /* 0x000fe40000000800 */
[----:B------:R-:W-:-:S07]  /*0d70*/  IMAD.U32 R88, RZ, RZ, UR4 ;  /* 0x00000004ff587e24 */ /* 0x000fce000f8e00ff */
.L_x_8:
[----:B------:R-:W-:Y:S02]  /*0d80*/  ULDC.64 UR4, c[0x0][0x5a0] ;  /* 0x0001680000047ab9 */ /* 0x000fe40000000a00 */
[----:B------:R-:W-:-:S04]  /*0d90*/  ISETP.NE.U32.AND P0, PT, RZ, UR4, PT ;  /* 0x00000004ff007c0c */ /* 0x000fc8000bf05070 */
[----:B------:R-:W-:-:S13]  /*0da0*/  ISETP.NE.AND.EX P0, PT, RZ, UR5, PT, P0 ;  /* 0x00000005ff007c0c */ /* 0x000fda000bf05300 */
[----:B------:R-:W-:Y:S05]  /*0db0*/  @!P0 BRA `(.L_x_10) ;  /* 0x00000000001c8947 */ /* 0x000fea0003800000 */
[----:B0-----:R-:W0:Y:S02]  /*0dc0*/  LDC.64 R4, c[0x0][0x5a0] ;  /* 0x00016800ff047b82 */ /* 0x001e240000000a00 */
[----:B0-----:R-:W2:Y:S02]  /*0dd0*/  LDG.E.64 R4, desc[UR36][R4.64] ;  /* 0x0000002404047981 */ /* 0x001ea4000c1e1b00 */
[----:B--2---:R-:W-:-:S04]  /*0de0*/  ISETP.NE.U32.AND P0, PT, R4, RZ, PT ;  /* 0x000000ff0400720c */ /* 0x004fc80003f05070 */
[----:B------:R-:W-:-:S13]  /*0df0*/  ISETP.NE.AND.EX P0, PT, R5, RZ, PT, P0 ;  /* 0x000000ff0500720c */ /* 0x000fda0003f05300 */
[----:B------:R-:W-:Y:S05]  /*0e00*/  @!P0 BRA `(.L_x_10) ;  /* 0x0000000000088947 */ /* 0x000fea0003800000 */
[----:B-1----:R0:W5:Y:S01]  /*0e10*/  LD.E R89, desc[UR36][R4.64] ;  /* 0x0000002404597980 */ /* 0x002162000c101900 */
[----:B------:R-:W-:Y:S05]  /*0e20*/  BRA `(.L_x_11) ;  /* 0x0000000000247947 */ /* 0x000fea0003800000 */
.L_x_10:
[----:B------:R-:W-:Y:S02]  /*0e30*/  ULDC.64 UR4, c[0x0][0x590] ;  /* 0x0001640000047ab9 */ /* 0x000fe40000000a00 */
[----:B------:R-:W-:-:S04]  /*0e40*/  ISETP.NE.U32.AND P0, PT, RZ, UR4, PT ;  /* 0x00000004ff007c0c */ /* 0x000fc8000bf05070 */
[----:B------:R-:W-:-:S13]  /*0e50*/  ISETP.NE.AND.EX P0, PT, RZ, UR5, PT, P0 ;  /* 0x00000005ff007c0c */ /* 0x000fda000bf05300 */
[----:B------:R-:W-:Y:S05]  /*0e60*/  @!P0 BRA `(.L_x_12) ;  /* 0x00000000000c8947 */ /* 0x000fea0003800000 */
[----:B0-----:R-:W1:Y:S02]  /*0e70*/  LDC.64 R4, c[0x0][0x590] ;  /* 0x00016400ff047b82 */ /* 0x001e640000000a00 */
[----:B-1----:R1:W5:Y:S01]  /*0e80*/  LDG.E R89, desc[UR36][R4.64] ;  /* 0x0000002404597981 */ /* 0x002362000c1e1900 */
[----:B------:R-:W-:Y:S05]  /*0e90*/  BRA `(.L_x_11) ;  /* 0x0000000000087947 */ /* 0x000fea0003800000 */
.L_x_12:
[----:B------:R-:W-:Y:S02]  /*0ea0*/  ULDC UR4, c[0x0][0x584] ;  /* 0x0001610000047ab9 */ /* 0x000fe40000000800 */
[----:B-1----:R-:W-:-:S07]  /*0eb0*/  IMAD.U32 R89, RZ, RZ, UR4 ;  /* 0x00000004ff597e24 */ /* 0x002fce000f8e00ff */
.L_x_11:
[----:B------:R-:W-:-:S13]  /*0ec0*/  LOP3.LUT P0, RZ, R0, 0xff, RZ, 0xc0, !PT ;  /* 0x000000ff00ff7812 */ /* 0x000fda000780c0ff */
[----:B------:R-:W-:Y:S05]  /*0ed0*/  @!P0 EXIT ;  /* 0x000000000000894d */ /* 0x000fea0003800000 */
[----:B------:R-:W-:Y:S01]  /*0ee0*/  ULDC UR4, c[0x0][0x28c] ;  /* 0x0000a30000047ab9 */ /* 0x000fe20000000800 */
[----:B------:R-:W-:Y:S01]  /*0ef0*/  LOP3.LUT R102, R19, 0x1, RZ, 0xfc, !PT ;  /* 0x0000000113667812 */ /* 0x000fe200078efcff */
[----:B------:R-:W-:Y:S01]  /*0f00*/  UIADD3 UR4, UR4, 0x3f, URZ ;  /* 0x0000003f04047890 */ /* 0x000fe2000fffe03f */
[----:B------:R-:W-:Y:S01]  /*0f10*/  UMOV UR38, URZ ;  /* 0x0000003f00267c82 */ /* 0x000fe20008000000 */
[----:B------:R-:W-:Y:S02]  /*0f20*/  UMOV UR39, URZ ;  /* 0x0000003f00277c82 */ /* 0x000fe40008000000 */
[----:B------:R-:W-:-:S04]  /*0f30*/  USHF.R.S32.HI UR5, URZ, 0x1f, UR4 ;  /* 0x0000001f3f057899 */ /* 0x000fc80008011404 */
[----:B------:R-:W-:-:S04]  /*0f40*/  ULEA.HI UR5, UR5, UR4, URZ, 0x6 ;  /* 0x0000000405057291 */ /* 0x000fc8000f8f303f */
[----:B------:R-:W-:-:S12]  /*0f50*/  USHF.R.S32.HI UR40, URZ, 0x6, UR5 ;  /* 0x000000063f287899 */ /* 0x000fd80008011405 */
.L_x_156:
[----:B------:R-:W-:Y:S01]  /*0f60*/  LOP3.LUT R0, R18, 0x80, RZ, 0xc0, !PT ;  /* 0x0000008012007812 */ /* 0x000fe200078ec0ff */
[----:B------:R-:W2:Y:S01]  /*0f70*/  S2UR UR7, SR_CgaCtaId ;  /* 0x00000000000779c3 */ /* 0x000ea20000008800 */
[----:B------:R-:W-:Y:S02]  /*0f80*/  UMOV UR6, 0x400 ;  /* 0x0000040000067882 */ /* 0x000fe40000000000 */
[----:B------:R-:W-:-:S06]  /*0f90*/  SHF.R.U32.HI R0, RZ, 0x7, R0 ;  /* 0x00000007ff007819 */ /* 0x000fcc0000011600 */
[----:B---3--:R-:W3:Y:S01]  /*0fa0*/  SHFL.IDX PT, R0, R0, RZ, 0x1f ;  /* 0x00001fff00007589 */ /* 0x008ee200000e0000 */
[----:B--2---:R-:W-:Y:S01]  /*0fb0*/  ULEA UR42, UR7, UR6, 0x18 ;  /* 0x00000006072a7291 */ /* 0x004fe2000f8ec03f */
[----:B---3--:R-:W-:-:S13]  /*0fc0*/  R2UR UR4, R0 ;  /* 0x00000000000472ca */ /* 0x008fda00000e0000 */
[----:B------:R-:W-:-:S04]  /*0fd0*/  ULEA.HI UR5, UR4, UR4, URZ, 0x1 ;  /* 0x0000000404057291 */ /* 0x000fc8000f8f083f */
[----:B------:R-:W-:-:S04]  /*0fe0*/  ULOP3.LUT UR5, UR5, 0x7fffe, URZ, 0xc0, !UPT ;  /* 0x0007fffe05057892 */ /* 0x000fc8000f8ec03f */
[----:B------:R-:W-:-:S03]  /*0ff0*/  UIADD3 UR5, UR4, -UR5, URZ ;  /* 0x8000000504057290 */ /* 0x000fc6000fffe03f */
[----:B------:R-:W-:Y:S01]  /*1000*/  ULDC UR4, c[0x0][0x28c] ;  /* 0x0000a30000047ab9 */ /* 0x000fe20000000800 */
[----:B------:R-:W-:Y:S01]  /*1010*/  ULEA UR5, UR5, UR42, 0xd ;  /* 0x0000002a05057291 */ /* 0x000fe2000f8e683f */
[----:B------:R-:W-:-:S03]  /*1020*/  ISETP.LT.AND P0, PT, RZ, UR4, PT ;  /* 0x00000004ff007c0c */ /* 0x000fc6000bf01270 */
[----:B------:R-:W-:-:S04]  /*1030*/  UIADD3 UR5, UR5, 0x100, URZ ;  /* 0x0000010005057890 */ /* 0x000fc8000fffe03f */
[----:B------:R-:W-:-:S04]  /*1040*/  USHF.R.U32.HI UR5, URZ, 0x4, UR5 ;  /* 0x000000043f057899 */ /* 0x000fc80008011605 */
[----:B------:R-:W-:Y:S02]  /*1050*/  ULOP3.LUT UR41, UR5, 0x3fff, URZ, 0xc0, !UPT ;  /* 0x00003fff05297892 */ /* 0x000fe4000f8ec03f */
[----:B01--45:R-:W-:Y:S10]  /*1060*/  @P0 BRA `(.L_x_13) ;  /* 0x0000000000400947 */ /* 0x033ff40003800000 */
[----:B------:R-:W-:Y:S01]  /*1070*/  MOV R0, 0x0 ;  /* 0x0000000000007802 */ /* 0x000fe20000000f00 */
[----:B------:R-:W-:Y:S01]  /*1080*/  ULDC.64 UR4, c[0x4][0x68] ;  /* 0x01001a0000047ab9 */ /* 0x000fe20000000a00 */
[----:B------:R-:W-:Y:S01]  /*1090*/  ULDC.64 UR6, c[0x4][0x8] ;  /* 0x0100020000067ab9 */ /* 0x000fe20000000a00 */
[----:B01----:R-:W-:Y:S01]  /*10a0*/  IMAD.U32 R4, RZ, RZ, UR4 ;  /* 0x00000004ff047e24 */ /* 0x003fe2000f8e00ff */
[----:B------:R0:W1:Y:S01]  /*10b0*/  LDC.64 R14, c[0x4][R0] ;  /* 0x01000000000e7b82 */ /* 0x0000620000000a00 */
[----:B------:R-:W-:Y:S01]  /*10c0*/  IMAD.U32 R5, RZ, RZ, UR5 ;  /* 0x00000005ff057e24 */ /* 0x000fe2000f8e00ff */
[----:B------:R-:W-:Y:S01]  /*10d0*/  ULDC.64 UR4, c[0x4][0x70] ;  /* 0x01001c0000047ab9 */ /* 0x000fe20000000a00 */
[----:B------:R-:W-:Y:S02]  /*10e0*/  IMAD.U32 R10, RZ, RZ, UR6 ;  /* 0x00000006ff0a7e24 */ /* 0x000fe4000f8e00ff */
[----:B------:R-:W-:Y:S02]  /*10f0*/  IMAD.U32 R6, RZ, RZ, UR4 ;  /* 0x00000004ff067e24 */ /* 0x000fe4000f8e00ff */
[----:B------:R-:W-:-:S02]  /*1100*/  IMAD.U32 R7, RZ, RZ, UR5 ;  /* 0x00000005ff077e24 */ /* 0x000fc4000f8e00ff */
[----:B------:R-:W-:Y:S02]  /*1110*/  IMAD.U32 R11, RZ, RZ, UR7 ;  /* 0x00000007ff0b7e24 */ /* 0x000fe4000f8e00ff */
[----:B------:R-:W-:Y:S02]  /*1120*/  IMAD.MOV.U32 R8, RZ, RZ, 0x1e1 ;  /* 0x000001e1ff087424 */ /* 0x000fe400078e00ff */
[----:B------:R-:W-:Y:S02]  /*1130*/  IMAD.MOV.U32 R12, RZ, RZ, 0x1 ;  /* 0x00000001ff0c7424 */ /* 0x000fe400078e00ff */
[----:B0-----:R-:W-:-:S07]  /*1140*/  IMAD.MOV.U32 R13, RZ, RZ, RZ ;  /* 0x000000ffff0d7224 */ /* 0x001fce00078e00ff */
[----:B------:R-:W-:-:S07]  /*1150*/  LEPC R20, `(.L_x_13) ;  /* 0x000000001014794e */ /* 0x000fce0000000000 */
[----:B-1---5:R-:W-:Y:S05]  /*1160*/  CALL.ABS.NOINC R14 ;  /* 0x000000000e007343 */ /* 0x022fea0003c00000 */
.L_x_13:
[----:B------:R-:W-:-:S13]  /*1170*/  ISETP.NE.AND P0, PT, R102, 0x3, PT ;  /* 0x000000036600780c */ /* 0x000fda0003f05270 */
[----:B------:R-:W-:Y:S05]  /*1180*/  @!P0 BRA `(.L_x_14) ;  /* 0x0000000000048947 */ /* 0x000fea0003800000 */
[----:B------:R-:W-:Y:S01]  /*1190*/  BPT.TRAP 0x1 ;  /* 0x000000040000795c */ /* 0x000fe20000300000 */
.L_x_14:
[----:B------:R-:W-:Y:S02]  /*11a0*/  IMAD.U32 R3, RZ, RZ, UR39 ;  /* 0x00000027ff037e24 */ /* 0x000fe4000f8e00ff */
[----:B------:R-:W-:-:S03]  /*11b0*/  IMAD.U32 R0, RZ, RZ, UR38 ;  /* 0x00000026ff007e24 */ /* 0x000fc6000f8e00ff */
[----:B------:R-:W-:Y:S02]  /*11c0*/  LEA R3, R3, UR42, 0x3 ;  /* 0x0000002a03037c11 */ /* 0x000fe4000f8e18ff */
[----:B------:R-:W-:-:S04]  /*11d0*/  SHF.L.U32 R0, R0, 0x1f, RZ ;  /* 0x0000001f00007819 */ /* 0x000fc800000006ff */
[----:B------:R2:W3:Y:S01]  /*11e0*/  SYNCS.PHASECHK.TRANS64.TRYWAIT P1, [R3+URZ], R0 ;  /* 0x00000000030075a7 */ /* 0x0004e2000802017f */
[----:B------:R-:W-:Y:S05]  /*11f0*/  @!P0 BRA `(.L_x_15) ;  /* 0x0000000000048947 */ /* 0x000fea0003800000 */
[----:B------:R-:W-:Y:S01]  /*1200*/  BPT.TRAP 0x1 ;  /* 0x000000040000795c */ /* 0x000fe20000300000 */
.L_x_15:
[----:B---3--:R-:W-:Y:S05]  /*1210*/  @P1 BRA `(.L_x_16) ;  /* 0x0000000000081947 */ /* 0x008fea0003800000 */
[----:B------:R-:W3:Y:S02]  /*1220*/  SYNCS.PHASECHK.TRANS64.TRYWAIT P1, [R3+URZ], R0 ;  /* 0x00000000030075a7 */ /* 0x000ee4000802017f */
[----:B---3--:R-:W-:Y:S05]  /*1230*/  @!P1 BRA `(.L_x_17) ;  /* 0x0000007800549947 */ /* 0x008fea0003800000 */
.L_x_16:
[----:B------:R-:W-:-:S04]  /*1240*/  UISETP.LT.AND UP0, UPT, UR40, 0x1, UPT ;  /* 0x000000012800788c */ /* 0x000fc8000bf01270 */
[----:B------:R-:W-:-:S04]  /*1250*/  USEL UR4, UR40, 0x1, UP0 ;  /* 0x0000000128047887 */ /* 0x000fc80008000000 */
[----:B------:R-:W-:-:S06]  /*1260*/  UIADD3 UR4, UR40, -UR4, URZ ;  /* 0x8000000428047290 */ /* 0x000fcc000fffe03f */
[----:B--23--:R-:W-:Y:S01]  /*1270*/  IMAD.U32 R0, RZ, RZ, UR4 ;  /* 0x00000004ff007e24 */ /* 0x00cfe2000f8e00ff */
[----:B------:R-:W-:Y:S05]  /*1280*/  WARPSYNC.ALL ;  /* 0x0000000000007948 */ /* 0x000fea0003800000 */
[----:B------:R-:W-:Y:S01]  /*1290*/  ISETP.GE.AND P1, PT, R0, 0x1, PT ;  /* 0x000000010000780c */ /* 0x000fe20003f26270 */
[----:B------:R-:W-:Y:S01]  /*12a0*/  UIADD3 UR4, UR42, 0x28100, URZ ;  /* 0x000281002a047890 */ /* 0x000fe2000fffe03f */
[----:B------:R-:W-:Y:S01]  /*12b0*/  WARPGROUP.ARRIVE ;  /* 0x00000000000079c5 */ /* 0x000fe20000000000 */
[----:B------:R-:W-:Y:S01]  /*12c0*/  UMOV UR9, 0x40000040 ;  /* 0x4000004000097882 */ /* 0x000fe20000000000 */
[----:B------:R-:W-:Y:S01]  /*12d0*/  UMOV UR11, 0x40000040 ;  /* 0x40000040000b7882 */ /* 0x000fe20000000000 */
[----:B------:R-:W-:-:S04]  /*12e0*/  USHF.R.U32.HI UR4, URZ, 0x4, UR4 ;  /* 0x000000043f047899 */ /* 0x000fc80008011604 */
[----:B------:R-:W-:Y:S02]  /*12f0*/  ULOP3.LUT UR5, UR4, 0x3fff, URZ, 0xc0, !UPT ;  /* 0x00003fff04057892 */ /* 0x000fe4000f8ec03f */
[----:B------:R-:W-:Y:S02]  /*1300*/  ULOP3.LUT UR4, UR41, 0x10000, URZ, 0xfc, !UPT ;  /* 0x0001000029047892 */ /* 0x000fe4000f8efc3f */
[----:B------:R-:W-:Y:S02]  /*1310*/  ULOP3.LUT UR5, UR5, 0x10000, URZ, 0xfc, !UPT ;  /* 0x0001000005057892 */ /* 0x000fe4000f8efc3f */
[----:B------:R-:W-:Y:S02]  /*1320*/  ULEA UR7, UR39, UR4, 0xb ;  /* 0x0000000427077291 */ /* 0x000fe4000f8e583f */
[----:B------:R-:W-:Y:S02]  /*1330*/  ULEA UR6, UR39, UR5, 0x9 ;  /* 0x0000000527067291 */ /* 0x000fe4000f8e483f */
[----:B------:R-:W-:-:S03]  /*1340*/  UIADD3 UR12, UR7, 0x400, URZ ;  /* 0x00000400070c7890 */ /* 0x000fc6000fffe03f */
[----:B------:R-:W-:Y:S02]  /*1350*/  UMOV UR8, UR7 ;  /* 0x0000000700087c82 */ /* 0x000fe40008000000 */
[----:B------:R-:W-:Y:S02]  /*1360*/  UMOV UR10, UR6 ;  /* 0x00000006000a7c82 */ /* 0x000fe40008000000 */
[----:B------:R-:W-:Y:S01]  /*1370*/  HGMMA.64x64x16.F32.BF16 R56, gdesc[UR8], RZ, !UPT, gsb0 ;  /* 0x00e00000083879f0 */ /* 0x000fe2000c0018ff */
[----:B------:R-:W-:Y:S01]  /*1380*/  UMOV UR8, UR12 ;  /* 0x0000000c00087c82 */ /* 0x000fe20008000000 */
[----:B------:R-:W-:Y:S01]  /*1390*/  UMOV UR9, 0x40000040 ;  /* 0x4000004000097882 */ /* 0x000fe20000000000 */
[----:B------:R-:W-:Y:S01]  /*13a0*/  UIADD3 UR12, UR7, 0x402, URZ ;  /* 0x00000402070c7890 */ /* 0x000fe2000fffe03f */
[----:B------:R-:W-:Y:S02]  /*13b0*/  WARPGROUP.DEPBAR.LE gsb0, 0x0 ;  /* 0x00008000000079c5 */ /* 0x000fe40000010000 */
[----:B------:R-:W-:-:S06]  /*13c0*/  WARPGROUP.ARRIVE ;  /* 0x00000000000079c5 */ /* 0x000fcc0000000000 */
[----:B------:R-:W-:Y:S01]  /*13d0*/  HGMMA.64x64x16.F32.BF16 R24, gdesc[UR8], RZ, !UPT, gsb0 ;  /* 0x00e00000081879f0 */ /* 0x000fe2000c0018ff */
[----:B------:R-:W-:Y:S02]  /*13e0*/  UIADD3 UR8, UR7, 0x2, URZ ;  /* 0x0000000207087890 */ /* 0x000fe4000fffe03f */
[----:B------:R-:W-:Y:S01]  /*13f0*/  UIADD3 UR10, UR6, 0x2, URZ ;  /* 0x00000002060a7890 */ /* 0x000fe2000fffe03f */
[----:B------:R-:W-:Y:S01]  /*1400*/  UMOV UR9, 0x40000040 ;  /* 0x4000004000097882 */ /* 0x000fe20000000000 */
[----:B------:R-:W-:Y:S01]  /*1410*/  UMOV UR11, 0x40000040 ;  /* 0x40000040000b7882 */ /* 0x000fe20000000000 */
[----:B------:R-:W-:Y:S02]  /*1420*/  WARPGROUP.DEPBAR.LE gsb0, 0x0 ;  /* 0x00008000000079c5 */ /* 0x000fe40000010000 */
[----:B------:R-:W-:-:S06]  /*1430*/  WARPGROUP.ARRIVE ;  /* 0x00000000000079c5 */ /* 0x000fcc0000000000 */
[----:B------:R-:W-:Y:S01]  /*1440*/  HGMMA.64x64x16.F32.BF16 R56, gdesc[UR8], R56, gsb0 ;  /* 0x00e00000083879f0 */ /* 0x000fe20008001838 */
[----:B------:R-:W-:Y:S01]  /*1450*/  UMOV UR8, UR12 ;  /* 0x0000000c00087c82 */ /* 0x000fe20008000000 */
[----:B------:R-:W-:Y:S01]  /*1460*/  UMOV UR9, 0x40000040 ;  /* 0x4000004000097882 */ /* 0x000fe20000000000 */
[----:B------:R-:W-:Y:S01]  /*1470*/  UIADD3 UR12, UR7, 0x404, URZ ;  /* 0x00000404070c7890 */ /* 0x000fe2000fffe03f */
[----:B------:R-:W-:Y:S02]  /*1480*/  WARPGROUP.DEPBAR.LE gsb0, 0x0 ;  /* 0x00008000000079c5 */ /* 0x000fe40000010000 */
[----:B------:R-:W-:-:S06]  /*1490*/  WARPGROUP.ARRIVE ;  /* 0x00000000000079c5 */ /* 0x000fcc0000000000 */
[----:B------:R-:W-:Y:S01]  /*14a0*/  HGMMA.64x64x16.F32.BF16 R24, gdesc[UR8], R24, gsb0 ;  /* 0x00e00000081879f0 */ /* 0x000fe20008001818 */
        /* <DEDUP_REMOVED lines=9> */
[----:B------:R-:W-:Y:S02]  /*1540*/  WARPGROUP.DEPBAR.LE gsb0, 0x0 ;  /* 0x00008000000079c5 */ /* 0x000fe40000010000 */
[----:B------:R-:W-:-:S06]  /*1550*/  WARPGROUP.ARRIVE ;  /* 0x00000000000079c5 */ /* 0x000fcc0000000000 */
[----:B------:R-:W-:Y:S01]  /*1560*/  HGMMA.64x64x16.F32.BF16 R24, gdesc[UR8], R24, gsb0 ;  /* 0x00e00000081879f0 */ /* 0x000fe20008001818 */
[----:B------:R-:W-:Y:S02]  /*1570*/  UIADD3 UR8, UR7, 0x6, URZ ;  /* 0x0000000607087890 */ /* 0x000fe4000fffe03f */
[----:B------:R-:W-:Y:S01]  /*1580*/  UIADD3 UR10, UR6, 0x6, URZ ;  /* 0x00000006060a7890 */ /* 0x000fe2000fffe03f */
[----:B------:R-:W-:Y:S01]  /*1590*/  UMOV UR9, 0x40000040 ;  /* 0x4000004000097882 */ /* 0x000fe20000000000 */
[----:B------:R-:W-:Y:S01]  /*15a0*/  UMOV UR11, 0x40000040 ;  /* 0x40000040000b7882 */ /* 0x000fe20000000000 */
[----:B------:R-:W-:Y:S01]  /*15b0*/  UIADD3 UR7, UR7, 0x406, URZ ;  /* 0x0000040607077890 */ /* 0x000fe2000fffe03f */
[----:B------:R-:W-:Y:S02]  /*15c0*/  WARPGROUP.DEPBAR.LE gsb0, 0x0 ;  /* 0x00008000000079c5 */ /* 0x000fe40000010000 */
[----:B------:R-:W-:-:S06]  /*15d0*/  WARPGROUP.ARRIVE ;  /* 0x00000000000079c5 */ /* 0x000fcc0000000000 */
[----:B------:R-:W-:Y:S01]  /*15e0*/  HGMMA.64x64x16.F32.BF16 R56, gdesc[UR8], R56, gsb0 ;  /* 0x00e00000083879f0 */ /* 0x000fe20008001838 */
[----:B------:R-:W-:Y:S01]  /*15f0*/  UMOV UR8, UR7 ;  /* 0x0000000700087c82 */ /* 0x000fe20008000000 */
[----:B------:R-:W-:Y:S01]  /*1600*/  UMOV UR9, 0x40000040 ;  /* 0x4000004000097882 */ /* 0x000fe20000000000 */
[----:B------:R-:W-:Y:S02]  /*1610*/  WARPGROUP.DEPBAR.LE gsb0, 0x0 ;  /* 0x00008000000079c5 */ /* 0x000fe40000010000 */
[----:B------:R-:W-:-:S06]  /*1620*/  WARPGROUP.ARRIVE ;  /* 0x00000000000079c5 */ /* 0x000fcc0000000000 */
[----:B------:R-:W-:Y:S03]  /*1630*/  HGMMA.64x64x16.F32.BF16 R24, gdesc[UR8], R24, gsb0 ;  /* 0x00e00000081879f0 */ /* 0x000fe60008001818 */
[----:B------:R-:W-:Y:S02]  /*1640*/  WARPGROUP.DEPBAR.LE gsb0, 0x0 ;  /* 0x00008000000079c5 */ /* 0x000fe40000010000 */
[----:B------:R-:W-:Y:S05]  /*1650*/  @!P1 BRA `(.L_x_18) ;  /* 0x0000000400789947 */ /* 0x000fea0003800000 */
[----:B------:R-:W-:-:S04]  /*1660*/  UIADD3 UR6, UR39, 0x1, URZ ;  /* 0x0000000127067890 */ /* 0x000fc8000fffe03f */
[----:B------:R-:W-:-:S04]  /*1670*/  UISETP.NE.AND UP0, UPT, UR6, 0x5, UPT ;  /* 0x000000050600788c */ /* 0x000fc8000bf05270 */
[----:B------:R-:W-:Y:S02]  /*1680*/  USEL UR7, URZ, 0x1, UP0 ;  /* 0x000000013f077887 */ /* 0x000fe40008000000 */
[----:B------:R-:W-:Y:S02]  /*1690*/  USEL UR6, UR6, URZ, UP0 ;  /* 0x0000003f06067287 */ /* 0x000fe40008000000 */
[----:B------:R-:W-:-:S06]  /*16a0*/  ULOP3.LUT UR7, UR38, UR7, URZ, 0x3c, !UPT ;  /* 0x0000000726077292 */ /* 0x000fcc000f8e3c3f */
[----:B01----:R-:W-:Y:S01]  /*16b0*/  IMAD.U32 R5, RZ, RZ, UR7 ;  /* 0x00000007ff057e24 */ /* 0x003fe2000f8e00ff */
[----:B------:R-:W-:-:S06]  /*16c0*/  UMOV UR7, UR39 ;  /* 0x0000002700077c82 */ /* 0x000fcc0008000000 */
.L_x_25:
[----:B01----:R-:W-:Y:S05]  /*16d0*/  @!P0 BRA `(.L_x_19) ;  /* 0x0000000000048947 */ /* 0x003fea0003800000 */
[----:B------:R-:W-:Y:S01]  /*16e0*/  BPT.TRAP 0x1 ;  /* 0x000000040000795c */ /* 0x000fe20000300000 */
.L_x_19:
[----:B------:R-:W0:Y:S01]  /*16f0*/  S2UR UR9, SR_CgaCtaId ;  /* 0x00000000000979c3 */ /* 0x000e220000008800 */
[----:B------:R-:W-:Y:S01]  /*1700*/  UMOV UR8, 0x400 ;  /* 0x0000040000087882 */ /* 0x000fe20000000000 */
[----:B------:R-:W-:Y:S01]  /*1710*/  SHF.L.U32 R3, R5, 0x1f, RZ ;  /* 0x0000001f05037819 */ /* 0x000fe200000006ff */
[----:B0-----:R-:W-:-:S04]  /*1720*/  ULEA UR15, UR9, UR8, 0x18 ;  /* 0x00000008090f7291 */ /* 0x001fc8000f8ec03f */
[----:B------:R-:W-:-:S09]  /*1730*/  ULEA UR8, UR6, UR15, 0x3 ;  /* 0x0000000f06087291 */ /* 0x000fd2000f8e183f */
[----:B------:R0:W1:Y:S01]  /*1740*/  SYNCS.PHASECHK.TRANS64.TRYWAIT P1, [UR8], R3 ;  /* 0x00000003ff0075a7 */ /* 0x0000620008020148 */
[----:B------:R-:W-:Y:S05]  /*1750*/  @!P0 BRA `(.L_x_20) ;  /* 0x0000000000048947 */ /* 0x000fea0003800000 */
[----:B------:R-:W-:Y:S01]  /*1760*/  BPT.TRAP 0x1 ;  /* 0x000000040000795c */ /* 0x000fe20000300000 */
.L_x_20:
[----:B-1----:R-:W-:Y:S05]  /*1770*/  @P1 BRA `(.L_x_21) ;  /* 0x0000000000081947 */ /* 0x002fea0003800000 */
[----:B------:R-:W1:Y:S02]  /*1780*/  SYNCS.PHASECHK.TRANS64.TRYWAIT P1, [UR8], R3 ;  /* 0x00000003ff0075a7 */ /* 0x000e640008020148 */
[----:B-1----:R-:W-:Y:S05]  /*1790*/  @!P1 BRA `(.L_x_22) ;  /* 0x0000007400109947 */ /* 0x002fea0003800000 */
.L_x_21:
[----:B------:R-:W-:Y:S01]  /*17a0*/  ULEA UR12, UR6, UR5, 0x9 ;  /* 0x00000005060c7291 */ /* 0x000fe2000f8e483f */
[----:B------:R-:W-:Y:S01]  /*17b0*/  WARPGROUP.ARRIVE ;  /* 0x00000000000079c5 */ /* 0x000fe20000000000 */
[----:B------:R-:W-:Y:S01]  /*17c0*/  ULEA UR13, UR6, UR4, 0xb ;  /* 0x00000004060d7291 */ /* 0x000fe2000f8e583f */
[----:B------:R-:W-:Y:S01]  /*17d0*/  UMOV UR11, 0x40000040 ;  /* 0x40000040000b7882 */ /* 0x000fe20000000000 */
[----:B------:R-:W-:Y:S02]  /*17e0*/  UMOV UR9, 0x40000040 ;  /* 0x4000004000097882 */ /* 0x000fe40000000000 */
[----:B------:R-:W-:Y:S01]  /*17f0*/  UIADD3 UR14, UR13, 0x400, URZ ;  /* 0x000004000d0e7890 */ /* 0x000fe2000fffe03f */
[----:B------:R-:W-:Y:S02]  /*1800*/  UMOV UR10, UR12 ;  /* 0x0000000c000a7c82 */ /* 0x000fe40008000000 */
[----:B------:R-:W-:Y:S02]  /*1810*/  UMOV UR8, UR13 ;  /* 0x0000000d00087c82 */ /* 0x000fe40008000000 */
[----:B------:R-:W-:Y:S01]  /*1820*/  HGMMA.64x64x16.F32.BF16 R56, gdesc[UR8], R56, gsb0 ;  /* 0x00e00000083879f0 */ /* 0x000fe20008001838 */
[----:B------:R-:W-:Y:S01]  /*1830*/  UMOV UR9, 0x40000040 ;  /* 0x4000004000097882 */ /* 0x000fe20000000000 */
[----:B------:R-:W-:Y:S01]  /*1840*/  UMOV UR8, UR14 ;  /* 0x0000000e00087c82 */ /* 0x000fe20008000000 */
[----:B------:R-:W-:Y:S01]  /*1850*/  UIADD3 UR14, UR13, 0x402, URZ ;  /* 0x000004020d0e7890 */ /* 0x000fe2000fffe03f */
[----:B------:R-:W-:-:S02]  /*1860*/  WARPGROUP.DEPBAR.LE gsb0, 0x0 ;  /* 0x00008000000079c5 */ /* 0x000fc40000010000 */
        /* <DEDUP_REMOVED lines=42> */
[----:B------:R-:W-:Y:S01]  /*1b10*/  BPT.TRAP 0x1 ;  /* 0x000000040000795c */ /* 0x000fe20000300000 */
.L_x_23:
[----:B------:R-:W-:Y:S01]  /*1b20*/  ULEA UR8, UR7, UR15, 0x3 ;  /* 0x0000000f07087291 */ /* 0x000fe2000f8e183f */
[----:B------:R-:W-:-:S03]  /*1b30*/  ISETP.GT.U32.AND P1, PT, R19, 0x1, PT ;  /* 0x000000011300780c */ /* 0x000fc60003f24070 */
[----:B------:R-:W-:-:S04]  /*1b40*/  UIADD3 UR8, UR8, 0x28, URZ ;  /* 0x0000002808087890 */ /* 0x000fc8000fffe03f */
[----:B------:R-:W-:-:S09]  /*1b50*/  UPRMT UR8, URZ, 0x654, UR8 ;  /* 0x000006543f087896 */ /* 0x000fd20008000008 */
[----:B------:R-:W-:Y:S01]  /*1b60*/  SYNCS.ARRIVE.TRANS64.RED.A1T0 RZ, [UR8], RZ ;  /* 0x000000ffffff79a7 */ /* 0x000fe20008100408 */
[----:B------:R-:W-:Y:S05]  /*1b70*/  @P1 BRA `(.L_x_24) ;  /* 0x0000000000041947 */ /* 0x000fea0003800000 */
[----:B------:R-:W-:Y:S01]  /*1b80*/  BPT.TRAP 0x1 ;  /* 0x000000040000795c */ /* 0x000fe20000300000 */
.L_x_24:
[----:B------:R-:W-:Y:S01]  /*1b90*/  UIADD3 UR6, UR6, 0x1, URZ ;  /* 0x0000000106067890 */ /* 0x000fe2000fffe03f */
[C---:B------:R-:W-:Y:S01]  /*1ba0*/  ISETP.GT.AND P1, PT, R0.reuse, 0x1, PT ;  /* 0x000000010000780c */ /* 0x040fe20003f24270 */
[----:B------:R-:W-:Y:S01]  /*1bb0*/  UIADD3 UR7, UR7, 0x1, URZ ;  /* 0x0000000107077890 */ /* 0x000fe2000fffe03f */
[----:B------:R-:W-:Y:S01]  /*1bc0*/  VIADD R0, R0, 0xffffffff ;  /* 0xffffffff00007836 */ /* 0x000fe20000000000 */
[----:B------:R-:W-:Y:S02]  /*1bd0*/  UISETP.NE.AND UP0, UPT, UR6, 0x5, UPT ;  /* 0x000000050600788c */ /* 0x000fe4000bf05270 */
[----:B------:R-:W-:Y:S02]  /*1be0*/  UISETP.NE.AND UP1, UPT, UR7, 0x5, UPT ;  /* 0x000000050700788c */ /* 0x000fe4000bf25270 */
[----:B------:R-:W-:Y:S02]  /*1bf0*/  USEL UR8, URZ, 0x1, UP0 ;  /* 0x000000013f087887 */ /* 0x000fe40008000000 */
[----:B------:R-:W-:-:S02]  /*1c00*/  USEL UR6, UR6, URZ, UP0 ;  /* 0x0000003f06067287 */ /* 0x000fc40008000000 */
[----:B------:R-:W-:Y:S02]  /*1c10*/  USEL UR7, UR7, URZ, UP1 ;  /* 0x0000003f07077287 */ /* 0x000fe40008800000 */
[----:B------:R-:W-:Y:S01]  /*1c20*/  LOP3.LUT R5, R5, UR8, RZ, 0x3c, !PT ;  /* 0x0000000805057c12 */ /* 0x000fe2000f8e3cff */
[----:B------:R-:W-:Y:S09]  /*1c30*/  @P1 BRA `(.L_x_25) ;  /* 0xfffffff800a41947 */ /* 0x000ff2000383ffff */
.L_x_18:
[----:B------:R-:W2:Y:S02]  /*1c40*/  LDC R0, c[0x0][0x28c] ;  /* 0x0000a300ff007b82 */ /* 0x000ea40000000800 */
[----:B--2---:R-:W-:-:S13]  /*1c50*/  ISETP.GE.AND P1, PT, R0, 0x1, PT ;  /* 0x000000010000780c */ /* 0x004fda0003f26270 */
[----:B------:R-:W-:Y:S05]  /*1c60*/  @!P1 BRA `(.L_x_26) ;  /* 0x0000000000489947 */ /* 0x000fea0003800000 */
[----:B------:R-:W-:Y:S05]  /*1c70*/  @!P0 BRA `(.L_x_27) ;  /* 0x0000000000048947 */ /* 0x000fea0003800000 */
[----:B------:R-:W-:Y:S01]  /*1c80*/  BPT.TRAP 0x1 ;  /* 0x000000040000795c */ /* 0x000fe20000300000 */
.L_x_27:
[----:B------:R-:W2:Y:S01]  /*1c90*/  S2UR UR7, SR_CgaCtaId ;  /* 0x00000000000779c3 */ /* 0x000ea20000008800 */
[----:B------:R-:W-:Y:S01]  /*1ca0*/  UISETP.LT.AND UP0, UPT, UR40, 0x1, UPT ;  /* 0x000000012800788c */ /* 0x000fe2000bf01270 */
[----:B------:R-:W-:-:S03]  /*1cb0*/  ISETP.GT.U32.AND P0, PT, R19, 0x1, PT ;  /* 0x000000011300780c */ /* 0x000fc60003f04070 */
[----:B------:R-:W-:-:S04]  /*1cc0*/  USEL UR6, UR40, 0x1, UP0 ;  /* 0x0000000128067887 */ /* 0x000fc80008000000 */
[----:B------:R-:W-:-:S04]  /*1cd0*/  UIADD3 UR6, UR39, UR40, -UR6 ;  /* 0x0000002827067290 */ /* 0x000fc8000fffe806 */
[----:B------:R-:W-:-:S04]  /*1ce0*/  UIMAD.WIDE.U32 UR4, UR6, -0x33333333, URZ ;  /* 0xcccccccd060478a5 */ /* 0x000fc8000f8e003f */
[----:B------:R-:W-:-:S03]  /*1cf0*/  USHF.R.U32.HI UR4, URZ, 0x2, UR5 ;  /* 0x000000023f047899 */ /* 0x000fc60008011605 */
[----:B------:R-:W-:Y:S01]  /*1d00*/  UMOV UR5, 0x400 ;  /* 0x0000040000057882 */ /* 0x000fe20000000000 */
[----:B------:R-:W-:Y:S02]  /*1d10*/  UIMAD UR6, UR4, -0x5, UR6 ;  /* 0xfffffffb040678a4 */ /* 0x000fe4000f8e0206 */
[----:B--2---:R-:W-:-:S04]  /*1d20*/  ULEA UR5, UR7, UR5, 0x18 ;  /* 0x0000000507057291 */ /* 0x004fc8000f8ec03f */
[----:B------:R-:W-:-:S04]  /*1d30*/  ULEA UR6, UR6, UR5, 0x3 ;  /* 0x0000000506067291 */ /* 0x000fc8000f8e183f */
[----:B------:R-:W-:-:S04]  /*1d40*/  UIADD3 UR6, UR6, 0x28, URZ ;  /* 0x0000002806067890 */ /* 0x000fc8000fffe03f */
[----:B------:R-:W-:-:S09]  /*1d50*/  UPRMT UR6, URZ, 0x654, UR6 ;  /* 0x000006543f067896 */ /* 0x000fd20008000006 */
[----:B------:R-:W-:Y:S01]  /*1d60*/  SYNCS.ARRIVE.TRANS64.RED.A1T0 RZ, [UR6], RZ ;  /* 0x000000ffffff79a7 */ /* 0x000fe20008100406 */
[----:B------:R-:W-:Y:S05]  /*1d70*/  @P0 BRA `(.L_x_26) ;  /* 0x0000000000040947 */ /* 0x000fea0003800000 */
[----:B------:R-:W-:Y:S01]  /*1d80*/  BPT.TRAP 0x1 ;  /* 0x000000040000795c */ /* 0x000fe20000300000 */
.L_x_26:
[----:B------:R-:W2:Y:S01]  /*1d90*/  LDC R6, c[0x0][0x288] ;  /* 0x0000a200ff067b82 */ /* 0x000ea20000000800 */
[----:B01----:R-:W-:Y:S01]  /*1da0*/  LOP3.LUT R5, R18, 0x3, RZ, 0xc0, !PT ;  /* 0x0000000312057812 */ /* 0x003fe200078ec0ff */
[----:B------:R-:W-:Y:S01]  /*1db0*/  IMAD.SHL.U32 R11, R90, 0x40, RZ ;  /* 0x000000405a0b7824 */ /* 0x000fe200078e00ff */
[----:B------:R-:W-:Y:S01]  /*1dc0*/  SHF.R.U32.HI R3, RZ, 0x2, R18 ;  /* 0x00000002ff037819 */ /* 0x000fe20000011612 */
[----:B------:R-:W-:Y:S01]  /*1dd0*/  UIADD3 UR39, UR40, UR39, URZ ;  /* 0x0000002728277290 */ /* 0x000fe2000fffe03f */
[----:B------:R-:W-:Y:S01]  /*1de0*/  LOP3.LUT R4, R18, 0x60, RZ, 0xc0, !PT ;  /* 0x0000006012047812 */ /* 0x000fe200078ec0ff */
[----:B------:R-:W-:Y:S01]  /*1df0*/  ULDC UR7, c[0x0][0x284] ;  /* 0x0000a10000077ab9 */ /* 0x000fe20000000800 */
[----:B------:R-:W-:Y:S01]  /*1e00*/  LOP3.LUT R0, R22, 0x1, RZ, 0xc0, !PT ;  /* 0x0000000116007812 */ /* 0x000fe200078ec0ff */
[----:B------:R-:W-:Y:S01]  /*1e10*/  UISETP.GT.U32.AND UP0, UPT, UR39, 0x4, UPT ;  /* 0x000000042700788c */ /* 0x000fe2000bf04070 */
[----:B------:R-:W-:Y:S01]  /*1e20*/  LOP3.LUT R3, R3, 0x7, RZ, 0xc0, !PT ;  /* 0x0000000703037812 */ /* 0x000fe200078ec0ff */
[----:B------:R-:W-:Y:S01]  /*1e30*/  UISETP.GE.U32.AND UP1, UPT, UR40, 0x5, UPT ;  /* 0x000000052800788c */ /* 0x000fe2000bf26070 */
[----:B------:R-:W-:Y:S01]  /*1e40*/  SHF.R.U32.HI R4, RZ, 0x1, R4 ;  /* 0x00000001ff047819 */ /* 0x000fe20000011604 */
[----:B------:R-:W-:Y:S01]  /*1e50*/  IMAD.SHL.U32 R8, R0, 0x40, RZ ;  /* 0x0000004000087824 */ /* 0x000fe200078e00ff */
[----:B------:R-:W-:Y:S01]  /*1e60*/  UISETP.LT.U32.AND UP0, UPT, UR40, 0x5, UP0 ;  /* 0x000000052800788c */ /* 0x000fe20008701070 */
[----:B------:R-:W-:Y:S01]  /*1e70*/  SHF.R.S32.HI R21, RZ, 0x1f, R23 ;  /* 0x0000001fff157819 */ /* 0x000fe20000011417 */
[----:B------:R-:W-:Y:S01]  /*1e80*/  ULDC.64 UR8, c[0x0][0x5d0] ;  /* 0x0001740000087ab9 */ /* 0x000fe20000000a00 */
[--C-:B------:R-:W-:Y:S01]  /*1e90*/  IADD3 R7, RZ, -R4, -R3.reuse ;  /* 0x80000004ff077210 */ /* 0x100fe20007ffe803 */
[----:B------:R-:W-:Y:S01]  /*1ea0*/  UIMAD.WIDE.U32 UR4, UR39, -0x33333333, URZ ;  /* 0xcccccccd270478a5 */ /* 0x000fe2000f8e003f */
[----:B------:R-:W-:Y:S01]  /*1eb0*/  LOP3.LUT R3, R8, 0x40, R3, 0xe2, !PT ;  /* 0x0000004008037812 */ /* 0x000fe200078ee203 */
[----:B------:R-:W-:Y:S01]  /*1ec0*/  USEL UR6, URZ, 0x1, !UP0 ;  /* 0x000000013f067887 */ /* 0x000fe2000c000000 */
[----:B------:R-:W-:Y:S01]  /*1ed0*/  IMAD R8, R21, UR8, RZ ;  /* 0x0000000815087c24 */ /* 0x000fe2000f8e02ff */
[----:B------:R-:W-:Y:S01]  /*1ee0*/  USHF.R.U32.HI UR4, URZ, 0x2, UR5 ;  /* 0x000000023f047899 */ /* 0x000fe20008011605 */
[----:B------:R-:W-:Y:S01]  /*1ef0*/  IMAD R0, R0, -0x40, R7 ;  /* 0xffffffc000007824 */ /* 0x000fe200078e0207 */
[----:B------:R-:W-:Y:S01]  /*1f00*/  ULOP3.LUT UR38, UR38, UR6, URZ, 0x3c, !UPT ;  /* 0x0000000626267292 */ /* 0x000fe2000f8e3c3f */
[----:B--2---:R-:W-:Y:S01]  /*1f10*/  IMAD R10, R5, -0x2, R6 ;  /* 0xfffffffe050a7824 */ /* 0x004fe200078e0206 */
[----:B------:R-:W-:Y:S01]  /*1f20*/  ISETP.GE.AND P0, PT, R11, R6, PT ;  /* 0x000000060b00720c */ /* 0x000fe20003f06270 */
[----:B------:R-:W-:Y:S01]  /*1f30*/  IMAD.SHL.U32 R5, R94, 0x100, RZ ;  /* 0x000001005e057824 */ /* 0x000fe200078e00ff */
[----:B------:R-:W-:Y:S01]  /*1f40*/  SHF.L.U32 R6, R18, 0x1, RZ ;  /* 0x0000000112067819 */ /* 0x000fe200000006ff */
[----:B------:R-:W-:Y:S01]  /*1f50*/  IMAD.WIDE R94, R94, 0x100, RZ ;  /* 0x000001005e5e7825 */ /* 0x000fe200078e02ff */
[----:B------:R-:W-:-:S02]  /*1f60*/  UIMAD UR39, UR4, -0x5, UR39 ;  /* 0xfffffffb042778a4 */ /* 0x000fc4000f8e0227 */
[----:B------:R-:W-:Y:S01]  /*1f70*/  ISETP.GE.OR P0, PT, R5, UR7, P0 ;  /* 0x0000000705007c0c */ /* 0x000fe20008706670 */
[----:B------:R-:W-:Y:S01]  /*1f80*/  IMAD R13, R23, UR9, R8 ;  /* 0x00000009170d7c24 */ /* 0x000fe2000f8e0208 */
[----:B------:R-:W-:Y:S01]  /*1f90*/  LOP3.LUT R6, R11, 0x6, R6, 0xf8, !PT ;  /* 0x000000060b067812 */ /* 0x000fe200078ef806 */
[----:B------:R-:W-:Y:S01]  /*1fa0*/  @UP1 ULOP3.LUT UR38, UR38, 0x1, UR4, 0x78, !UPT ;  /* 0x0000000126261892 */ /* 0x000fe2000f8e7804 */
[----:B------:R-:W-:Y:S01]  /*1fb0*/  LOP3.LUT R113, R94, R3, R4, 0xfe, !PT ;  /* 0x000000035e717212 */ /* 0x000fe200078efe04 */
[----:B------:R-:W-:Y:S01]  /*1fc0*/  IMAD.IADD R4, R10, 0x1, -R11 ;  /* 0x000000010a047824 */ /* 0x000fe200078e0a0b */
[----:B------:R-:W-:Y:S02]  /*1fd0*/  SHF.R.S32.HI R7, RZ, 0x1f, R6 ;  /* 0x0000001fff077819 */ /* 0x000fe40000011406 */
[----:B------:R-:W-:Y:S01]  /*1fe0*/  IADD3 R3, -R5, UR7, R0 ;  /* 0x0000000705037c10 */ /* 0x000fe2000fffe100 */
[----:B------:R-:W-:Y:S02]  /*1ff0*/  IMAD.MOV.U32 R0, RZ, RZ, -0x1 ;  /* 0xffffffffff007424 */ /* 0x000fe400078e00ff */
[----:B------:R-:W-:-:S04]  /*2000*/  IMAD.WIDE.U32 R8, R23, UR8, R6 ;  /* 0x0000000817087c25 */ /* 0x000fc8000f8e0006 */
[----:B------:R-:W-:Y:S01]  /*2010*/  IMAD.IADD R9, R9, 0x1, R13 ;  /* 0x0000000109097824 */ /* 0x000fe200078e020d */
[----:B------:R-:W-:Y:S06]  /*2020*/  @P0 BRA `(.L_x_28) ;  /* 0x0000004c007c0947 */ /* 0x000fec0003800000 */
[----:B------:R-:W0:Y:S01]  /*2030*/  LDC.64 R12, c[0x0][0x5c8] ;  /* 0x00017200ff0c7b82 */ /* 0x000e220000000a00 */
[----:B-----5:R-:W-:Y:S01]  /*2040*/  FSETP.NEU.AND P1, PT, R89, RZ, PT ;  /* 0x000000ff5900720b */ /* 0x020fe20003f2d000 */
[----:B------:R-:W-:Y:S01]  /*2050*/  BSSY B0, `(.L_x_28) ;  /* 0x00004dc000007945 */ /* 0x000fe20003800000 */
[----:B------:R-:W-:-:S04]  /*2060*/  ISETP.GT.AND P6, PT, R4, RZ, PT ;  /* 0x000000ff0400720c */ /* 0x000fc80003fc4270 */
[----:B------:R-:W-:Y:S01]  /*2070*/  ISETP.GT.AND P0, PT, R3, RZ, P6 ;  /* 0x000000ff0300720c */ /* 0x000fe20003704270 */
[-C--:B0-----:R-:W-:Y:S02]  /*2080*/  IMAD R10, R95, R12.reuse, RZ ;  /* 0x0000000c5f0a7224 */ /* 0x081fe400078e02ff */
[----:B------:R-:W-:-:S04]  /*2090*/  IMAD.WIDE.U32 R104, R113, R12, R8 ;  /* 0x0000000c71687225 */ /* 0x000fc800078e0008 */
[----:B------:R-:W-:-:S04]  /*20a0*/  IMAD R5, R113, R13, R10 ;  /* 0x0000000d71057224 */ /* 0x000fc800078e020a */
[----:B------:R-:W-:Y:S01]  /*20b0*/  IMAD.IADD R93, R105, 0x1, R5 ;  /* 0x00000001695d7824 */ /* 0x000fe200078e0205 */
[----:B------:R-:W-:Y:S06]  /*20c0*/  @!P1 BRA `(.L_x_29) ;  /* 0x0000003400789947 */ /* 0x000fec0003800000 */
[----:B------:R-:W0:Y:S01]  /*20d0*/  LDC.64 R14, c[0x0][0x5b8] ;  /* 0x00016e00ff0e7b82 */ /* 0x000e220000000a00 */
[----:B------:R-:W-:-:S07]  /*20e0*/  ULDC.64 UR4, c[0x0][0x5c0] ;  /* 0x0001700000047ab9 */ /* 0x000fce0000000a00 */
[----:B------:R-:W1:Y:S08]  /*20f0*/  LDC.64 R96, c[0x0][0x5b0] ;  /* 0x00016c00ff607b82 */ /* 0x000e700000000a00 */
[----:B------:R-:W2:Y:S01]  /*2100*/  LDC.64 R10, c[0x0][0x5a8] ;  /* 0x00016a00ff0a7b82 */ /* 0x000ea20000000a00 */
[-C--:B0-----:R-:W-:Y:S02]  /*2110*/  IMAD R8, R21, R14.reuse, RZ ;  /* 0x0000000e15087224 */ /* 0x081fe400078e02ff */
[----:B------:R-:W-:-:S04]  /*2120*/  IMAD.WIDE.U32 R20, R23, R14, R6 ;  /* 0x0000000e17147225 */ /* 0x000fc800078e0006 */
[----:B------:R-:W-:Y:S02]  /*2130*/  IMAD R103, R23, R15, R8 ;  /* 0x0000000f17677224 */ /* 0x000fe400078e0208 */
[-C--:B-1----:R-:W-:Y:S02]  /*2140*/  IMAD R8, R95, R96.reuse, RZ ;  /* 0x000000605f087224 */ /* 0x082fe400078e02ff */
[----:B------:R-:W-:Y:S02]  /*2150*/  IMAD.IADD R91, R21, 0x1, R103 ;  /* 0x00000001155b7824 */ /* 0x000fe400078e0267 */
[----:B------:R-:W-:Y:S02]  /*2160*/  IMAD.MOV.U32 R90, RZ, RZ, R20 ;  /* 0x000000ffff5a7224 */ /* 0x000fe400078e0014 */
[C---:B------:R-:W-:Y:S02]  /*2170*/  IMAD R109, R113.reuse, R97, R8 ;  /* 0x00000061716d7224 */ /* 0x040fe400078e0208 */
[----:B------:R-:W-:-:S04]  /*2180*/  IMAD.WIDE.U32 R8, R113, R96, R90 ;  /* 0x0000006071087225 */ /* 0x000fc800078e005a */
[----:B------:R-:W-:Y:S01]  /*2190*/  IMAD.IADD R5, R9, 0x1, R109 ;  /* 0x0000000109057824 */ /* 0x000fe200078e026d */
[----:B--2---:R-:W-:-:S04]  /*21a0*/  LEA R98, P1, R8, R10, 0x1 ;  /* 0x0000000a08627211 */ /* 0x004fc800078208ff */
[----:B------:R-:W-:-:S05]  /*21b0*/  LEA.HI.X R99, R8, R11, R5, 0x1, P1 ;  /* 0x0000000b08637211 */ /* 0x000fca00008f0c05 */
[----:B------:R-:W2:Y:S01]  /*21c0*/  @P0 LDG.E.LTC128B.U16 R5, desc[UR36][R98.64] ;  /* 0x0000002462050981 */ /* 0x000ea2000c1e1520 */
[----:B------:R-:W-:Y:S01]  /*21d0*/  ISETP.GT.AND P4, PT, R4, 0x1, PT ;  /* 0x000000010400780c */ /* 0x000fe20003f84270 */
[----:B------:R-:W-:Y:S01]  /*21e0*/  IMAD.WIDE.U32 R8, R113, R96, R6 ;  /* 0x0000006071087225 */ /* 0x000fe200078e0006 */
[----:B------:R-:W-:Y:S02]  /*21f0*/  BSSY B1, `(.L_x_30) ;  /* 0x0000013000017945 */ /* 0x000fe40003800000 */
[----:B------:R-:W-:Y:S01]  /*2200*/  P2R R107, PR, RZ, 0x10 ;  /* 0x00000010ff6b7803 */ /* 0x000fe20000000000 */
[----:B------:R-:W-:Y:S02]  /*2210*/  IMAD.IADD R9, R109, 0x1, R9 ;  /* 0x000000016d097824 */ /* 0x000fe400078e0209 */
[----:B------:R-:W-:-:S04]  /*2220*/  IMAD.WIDE.U32 R100, R23, R14, R8 ;  /* 0x0000000e17647225 */ /* 0x000fc800078e0008 */
[----:B------:R-:W-:Y:S01]  /*2230*/  IMAD.IADD R9, R103, 0x1, R101 ;  /* 0x0000000167097824 */ /* 0x000fe200078e0265 */
[----:B------:R-:W-:Y:S02]  /*2240*/  LEA R8, P2, R100, R10, 0x1 ;  /* 0x0000000a64087211 */ /* 0x000fe400078408ff */
[----:B------:R-:W-:Y:S02]  /*2250*/  SHF.L.U64.HI R101, R96, 0x3, R97 ;  /* 0x0000000360657819 */ /* 0x000fe40000010261 */
[----:B------:R-:W-:Y:S01]  /*2260*/  LEA.HI.X R9, R100, R11, R9, 0x1, P2 ;  /* 0x0000000b64097211 */ /* 0x000fe200010f0c09 */
[----:B------:R-:W-:Y:S02]  /*2270*/  IMAD.SHL.U32 R100, R96, 0x8, RZ ;  /* 0x0000000860647824 */ /* 0x000fe400078e00ff */
[----:B--2---:R-:W-:-:S04]  /*2280*/  IMAD.U32 R92, R5, 0x10000, RZ ;  /* 0x00010000055c7824 */ /* 0x004fc800078e00ff */
[----:B------:R-:W-:Y:S01]  /*2290*/  FMUL R15, R92, R89 ;  /* 0x000000595c0f7220 */ /* 0x000fe20000400000 */
[----:B------:R-:W-:-:S03]  /*22a0*/  LEA R92, P1, R104, UR4, 0x1 ;  /* 0x00000004685c7c11 */ /* 0x000fc6000f8208ff */
[----:B------:R-:W-:Y:S01]  /*22b0*/  FFMA R15, R56, R88, R15 ;  /* 0x00000058380f7223 */ /* 0x000fe2000000000f */
[----:B------:R-:W-:Y:S02]  /*22c0*/  LEA.HI.X R93, R104, UR5, R93, 0x1, P1 ;  /* 0x00000005685d7c11 */ /* 0x000fe400088f0c5d */
[----:B------:R-:W-:Y:S02]  /*22d0*/  ISETP.GT.AND P1, PT, R3, RZ, P4 ;  /* 0x000000ff0300720c */ /* 0x000fe40002724270 */
[----:B------:R-:W-:-:S05]  /*22e0*/  F2FP.BF16.F32.PACK_AB R15, RZ, R15 ;  /* 0x0000000fff0f723e */ /* 0x000fca00000010ff */
[----:B------:R0:W-:Y:S06]  /*22f0*/  @P0 STG.E.U16 desc[UR36][R92.64], R15 ;  /* 0x0000000f5c000986 */ /* 0x0001ec000c101524 */
[----:B------:R-:W-:Y:S05]  /*2300*/  @!P1 BRA `(.L_x_31) ;  /* 0x0000000000049947 */ /* 0x000fea0003800000 */
[----:B------:R1:W5:Y:S02]  /*2310*/  LDG.E.LTC128B.U16 R5, desc[UR36][R8.64+0x2] ;  /* 0x0000022408057981 */ /* 0x000364000c1e1520 */
.L_x_31:
[----:B------:R-:W-:Y:S05]  /*2320*/  BSYNC B1 ;  /* 0x0000000000017941 */ /* 0x000fea0003800000 */
.L_x_30:
[----:B------:R-:W-:Y:S01]  /*2330*/  IMAD.WIDE.U32 R104, R113, R96, R100 ;  /* 0x0000006071687225 */ /* 0x000fe200078e0064 */
[----:B------:R-:W-:-:S03]  /*2340*/  ISETP.GT.AND P0, PT, R3, 0x8, P6 ;  /* 0x000000080300780c */ /* 0x000fc60003704270 */
[----:B-----5:R-:W-:Y:S01]  /*2350*/  IMAD.U32 R56, R5, 0x10000, RZ ;  /* 0x0001000005387824 */ /* 0x020fe200078e00ff */
[----:B0-----:R-:W-:Y:S01]  /*2360*/  IADD3 R15, P2, R20, R104, RZ ;  /* 0x00000068140f7210 */ /* 0x001fe20007f5e0ff */
[----:B------:R-:W-:Y:S02]  /*2370*/  IMAD.IADD R109, R109, 0x1, R105 ;  /* 0x000000016d6d7824 */ /* 0x000fe400078e0269 */
[----:B------:R-:W-:Y:S02]  /*2380*/  FMUL R56, R56, R89 ;  /* 0x0000005938387220 */ /* 0x000fe40000400000 */
[----:B------:R-:W-:Y:S02]  /*2390*/  IMAD.X R98, R109, 0x1, R91, P2 ;  /* 0x000000016d627824 */ /* 0x000fe400010e065b */
[----:B------:R-:W-:Y:S01]  /*23a0*/  FFMA R57, R57, R88, R56 ;  /* 0x0000005839397223 */ /* 0x000fe20000000038 */
[----:B------:R-:W-:-:S04]  /*23b0*/  LEA R56, P2, R15, R10, 0x1 ;  /* 0x0000000a0f387211 */ /* 0x000fc800078408ff */
[----:B------:R-:W-:Y:S02]  /*23c0*/  F2FP.BF16.F32.PACK_AB R99, RZ, R57 ;  /* 0x00000039ff63723e */ /* 0x000fe400000010ff */
[----:B------:R-:W-:Y:S02]  /*23d0*/  LEA.HI.X R57, R15, R11, R98, 0x1, P2 ;  /* 0x0000000b0f397211 */ /* 0x000fe400010f0c62 */
[----:B------:R-:W-:Y:S01]  /*23e0*/  PRMT R15, R5, 0x7610, R15 ;  /* 0x00007610050f7816 */ /* 0x000fe2000000000f */
[----:B------:R0:W-:Y:S05]  /*23f0*/  @P1 STG.E.U16 desc[UR36][R92.64+0x2], R99 ;  /* 0x000002635c001986 */ /* 0x0001ea000c101524 */
[----:B------:R2:W3:Y:S01]  /*2400*/  @P0 LDG.E.LTC128B.U16 R15, desc[UR36][R56.64] ;  /* 0x00000024380f0981 */ /* 0x0004e2000c1e1520 */
[----:B------:R-:W-:Y:S01]  /*2410*/  IADD3 R104, P1, R6, R104, RZ ;  /* 0x0000006806687210 */ /* 0x000fe20007f3e0ff */
[----:B------:R-:W-:Y:S01]  /*2420*/  BSSY B1, `(.L_x_32) ;  /* 0x0000012000017945 */ /* 0x000fe20003800000 */
[----:B------:R-:W-:-:S03]  /*2430*/  SHF.L.U64.HI R111, R12, 0x4, R13 ;  /* 0x000000040c6f7819 */ /* 0x000fc6000001020d */
[----:B------:R-:W-:Y:S01]  /*2440*/  IMAD.X R105, R7, 0x1, R109, P1 ;  /* 0x0000000107697824 */ /* 0x000fe200008e066d */
[----:B------:R-:W-:Y:S01]  /*2450*/  ISETP.GT.AND P1, PT, R3, 0x8, P4 ;  /* 0x000000080300780c */ /* 0x000fe20002724270 */
[----:B------:R-:W-:Y:S02]  /*2460*/  IMAD.SHL.U32 R109, R12, 0x10, RZ ;  /* 0x000000100c6d7824 */ /* 0x000fe400078e00ff */
[----:B------:R-:W-:-:S03]  /*2470*/  IMAD.WIDE.U32 R104, R23, R14, R104 ;  /* 0x0000000e17687225 */ /* 0x000fc600078e0068 */
[----:B--2---:R-:W-:Y:S01]  /*2480*/  LEA R56, P3, R104, R10, 0x1 ;  /* 0x0000000a68387211 */ /* 0x004fe200078608ff */
[----:B---3--:R-:W-:-:S04]  /*2490*/  IMAD.U32 R98, R15, 0x10000, RZ ;  /* 0x000100000f627824 */ /* 0x008fc800078e00ff */
[----:B------:R-:W-:Y:S01]  /*24a0*/  FMUL R5, R98, R89 ;  /* 0x0000005962057220 */ /* 0x000fe20000400000 */
[----:B------:R-:W-:-:S03]  /*24b0*/  IADD3 R98, P2, R109, R92, RZ ;  /* 0x0000005c6d627210 */ /* 0x000fc60007f5e0ff */
[----:B------:R-:W-:Y:S01]  /*24c0*/  FFMA R5, R58, R88, R5 ;  /* 0x000000583a057223 */ /* 0x000fe20000000005 */
[----:B------:R-:W-:Y:S02]  /*24d0*/  IMAD.IADD R58, R103, 0x1, R105 ;  /* 0x00000001673a7824 */ /* 0x000fe400078e0269 */
[----:B0-----:R-:W-:Y:S02]  /*24e0*/  IMAD.X R99, R111, 0x1, R93, P2 ;  /* 0x000000016f637824 */ /* 0x001fe400010e065d */
[----:B------:R-:W-:Y:S02]  /*24f0*/  F2FP.BF16.F32.PACK_AB R5, RZ, R5 ;  /* 0x00000005ff05723e */ /* 0x000fe400000010ff */
[----:B------:R-:W-:-:S03]  /*2500*/  LEA.HI.X R57, R104, R11, R58, 0x1, P3 ;  /* 0x0000000b68397211 */ /* 0x000fc600018f0c3a */
[----:B------:R0:W-:Y:S01]  /*2510*/  @P0 STG.E.U16 desc[UR36][R98.64], R5 ;  /* 0x0000000562000986 */ /* 0x0001e2000c101524 */
[----:B------:R-:W-:Y:S05]  /*2520*/  @!P1 BRA `(.L_x_33) ;  /* 0x0000000000049947 */ /* 0x000fea0003800000 */
[----:B------:R2:W5:Y:S02]  /*2530*/  LDG.E.LTC128B.U16 R15, desc[UR36][R56.64+0x2] ;  /* 0x00000224380f7981 */ /* 0x000564000c1e1520 */
.L_x_33:
[----:B------:R-:W-:Y:S05]  /*2540*/  BSYNC B1 ;  /* 0x0000000000017941 */ /* 0x000fea0003800000 */
.L_x_32:
[C---:B-----5:R-:W-:Y:S01]  /*2550*/  IMAD.U32 R58, R15.reuse, 0x10000, RZ ;  /* 0x000100000f3a7824 */ /* 0x060fe200078e00ff */
[----:B------:R-:W-:Y:S01]  /*2560*/  ISETP.GT.AND P4, PT, R4, 0x8, PT ;  /* 0x000000080400780c */ /* 0x000fe20003f84270 */
[----:B------:R-:W-:Y:S01]  /*2570*/  BSSY B1, `(.L_x_34) ;  /* 0x000000d000017945 */ /* 0x000fe20003800000 */
[----:B------:R-:W-:Y:S01]  /*2580*/  PRMT R104, R15, 0x7610, R104 ;  /* 0x000076100f687816 */ /* 0x000fe20000000068 */
[----:B------:R-:W-:Y:S01]  /*2590*/  FMUL R58, R58, R89 ;  /* 0x000000593a3a7220 */ /* 0x000fe20000400000 */
[----:B------:R-:W-:Y:S02]  /*25a0*/  ISETP.GT.AND P0, PT, R3, RZ, P4 ;  /* 0x000000ff0300720c */ /* 0x000fe40002704270 */
[----:B------:R-:W-:Y:S01]  /*25b0*/  P2R R108, PR, RZ, 0x10 ;  /* 0x00000010ff6c7803 */ /* 0x000fe20000000000 */
[----:B------:R-:W-:Y:S01]  /*25c0*/  FFMA R58, R59, R88, R58 ;  /* 0x000000583b3a7223 */ /* 0x000fe2000000003a */
[----:B------:R-:W-:-:S04]  /*25d0*/  IMAD.MOV.U32 R59, RZ, RZ, R99 ;  /* 0x000000ffff3b7224 */ /* 0x000fc800078e0063 */
[----:B------:R-:W-:-:S04]  /*25e0*/  F2FP.BF16.F32.PACK_AB R58, RZ, R58 ;  /* 0x0000003aff3a723e */ /* 0x000fc800000010ff */
[----:B0-----:R-:W-:Y:S01]  /*25f0*/  PRMT R5, R58, 0x7610, R5 ;  /* 0x000076103a057816 */ /* 0x001fe20000000005 */
[----:B------:R-:W-:-:S05]  /*2600*/  IMAD.MOV.U32 R58, RZ, RZ, R98 ;  /* 0x000000ffff3a7224 */ /* 0x000fca00078e0062 */
[----:B------:R0:W-:Y:S01]  /*2610*/  @P1 STG.E.U16 desc[UR36][R58.64+0x2], R5 ;  /* 0x000002053a001986 */ /* 0x0001e2000c101524 */
[----:B------:R-:W-:Y:S05]  /*2620*/  @!P0 BRA `(.L_x_35) ;  /* 0x0000000000048947 */ /* 0x000fea0003800000 */
[----:B------:R3:W5:Y:S02]  /*2630*/  LDG.E.LTC128B.U16 R104, desc[UR36][R8.64+0x10] ;  /* 0x0000102408687981 */ /* 0x000764000c1e1520 */
.L_x_35:
[----:B------:R-:W-:Y:S05]  /*2640*/  BSYNC B1 ;  /* 0x0000000000017941 */ /* 0x000fea0003800000 */
.L_x_34:
[----:B-----5:R-:W-:Y:S01]  /*2650*/  IMAD.U32 R106, R104, 0x10000, RZ ;  /* 0x00010000686a7824 */ /* 0x020fe200078e00ff */
[C---:B------:R-:W-:Y:S01]  /*2660*/  SHF.L.U64.HI R15, R12.reuse, 0x8, R13 ;  /* 0x000000080c0f7819 */ /* 0x040fe2000001020d */
[----:B0-----:R-:W-:Y:S01]  /*2670*/  IMAD.SHL.U32 R5, R12, 0x100, RZ ;  /* 0x000001000c057824 */ /* 0x001fe200078e00ff */
[----:B------:R-:W-:Y:S01]  /*2680*/  ISETP.GT.AND P3, PT, R4, 0x9, PT ;  /* 0x000000090400780c */ /* 0x000fe20003f64270 */
[----:B------:R-:W-:Y:S01]  /*2690*/  FMUL R105, R106, R89 ;  /* 0x000000596a697220 */ /* 0x000fe20000400000 */
[----:B------:R-:W-:Y:S02]  /*26a0*/  BSSY B1, `(.L_x_36) ;  /* 0x000000a000017945 */ /* 0x000fe40003800000 */
[----:B------:R-:W-:Y:S01]  /*26b0*/  IADD3 R12, P1, P2, R5, R92, R109 ;  /* 0x0000005c050c7210 */ /* 0x000fe20007a3e06d */
[----:B------:R-:W-:-:S03]  /*26c0*/  FFMA R105, R60, R88, R105 ;  /* 0x000000583c697223 */ /* 0x000fc60000000069 */
[----:B------:R-:W-:Y:S02]  /*26d0*/  IADD3.X R13, R15, R93, R111, P1, P2 ;  /* 0x0000005d0f0d7210 */ /* 0x000fe40000fe446f */
[----:B------:R-:W-:Y:S02]  /*26e0*/  F2FP.BF16.F32.PACK_AB R60, RZ, R105 ;  /* 0x00000069ff3c723e */ /* 0x000fe400000010ff */
[----:B------:R-:W-:Y:S02]  /*26f0*/  ISETP.GT.AND P1, PT, R3, RZ, P3 ;  /* 0x000000ff0300720c */ /* 0x000fe40001f24270 */
[----:B------:R-:W-:Y:S01]  /*2700*/  P2R R105, PR, RZ, 0x8 ;  /* 0x00000008ff697803 */ /* 0x000fe20000000000 */
[----:B------:R0:W-:Y:S10]  /*2710*/  @P0 STG.E.U16 desc[UR36][R92.64+0x10], R60 ;  /* 0x0000103c5c000986 */ /* 0x0001f4000c101524 */
[----:B------:R-:W-:Y:S05]  /*2720*/  @!P1 BRA `(.L_x_37) ;  /* 0x0000000000049947 */ /* 0x000fea0003800000 */
[----:B------:R4:W5:Y:S02]  /*2730*/  LDG.E.LTC128B.U16 R104, desc[UR36][R8.64+0x12] ;  /* 0x0000122408687981 */ /* 0x000964000c1e1520 */
.L_x_37:
[----:B------:R-:W-:Y:S05]  /*2740*/  BSYNC B1 ;  /* 0x0000000000017941 */ /* 0x000fea0003800000 */
.L_x_36:
[----:B0----5:R-:W-:Y:S01]  /*2750*/  IMAD.U32 R60, R104, 0x10000, RZ ;  /* 0x00010000683c7824 */ /* 0x021fe200078e00ff */
[----:B------:R-:W-:Y:S01]  /*2760*/  ISETP.GT.AND P0, PT, R3, 0x8, P4 ;  /* 0x000000080300780c */ /* 0x000fe20002704270 */
[----:B------:R-:W-:Y:S02]  /*2770*/  BSSY B1, `(.L_x_38) ;  /* 0x000000a000017945 */ /* 0x000fe40003800000 */
[----:B------:R-:W-:-:S04]  /*2780*/  FMUL R60, R60, R89 ;  /* 0x000000593c3c7220 */ /* 0x000fc80000400000 */
[----:B------:R-:W-:Y:S01]  /*2790*/  FFMA R60, R61, R88, R60 ;  /* 0x000000583d3c7223 */ /* 0x000fe2000000003c */
[----:B------:R-:W-:-:S04]  /*27a0*/  @P1 IMAD.MOV.U32 R61, RZ, RZ, R93 ;  /* 0x000000ffff3d1224 */ /* 0x000fc800078e005d */
[----:B------:R-:W-:-:S04]  /*27b0*/  F2FP.BF16.F32.PACK_AB R60, RZ, R60 ;  /* 0x0000003cff3c723e */ /* 0x000fc800000010ff */
[----:B------:R-:W-:Y:S01]  /*27c0*/  PRMT R106, R60, 0x7610, R106 ;  /* 0x000076103c6a7816 */ /* 0x000fe2000000006a */
[----:B------:R-:W-:-:S05]  /*27d0*/  @P1 IMAD.MOV.U32 R60, RZ, RZ, R92 ;  /* 0x000000ffff3c1224 */ /* 0x000fca00078e005c */
[----:B------:R0:W-:Y:S01]  /*27e0*/  @P1 STG.E.U16 desc[UR36][R60.64+0x12], R106 ;  /* 0x0000126a3c001986 */ /* 0x0001e2000c101524 */
[----:B------:R-:W-:Y:S05]  /*27f0*/  @!P0 BRA `(.L_x_39) ;  /* 0x0000000000048947 */ /* 0x000fea0003800000 */
[----:B------:R0:W5:Y:S02]  /*2800*/  LDG.E.LTC128B.U16 R104, desc[UR36][R56.64+0x10] ;  /* 0x0000102438687981 */ /* 0x000164000c1e1520 */
.L_x_39:
[----:B------:R-:W-:Y:S05]  /*2810*/  BSYNC B1 ;  /* 0x0000000000017941 */ /* 0x000fea0003800000 */
.L_x_38:
[----:B0----5:R-:W-:Y:S01]  /*2820*/  IMAD.U32 R60, R104, 0x10000, RZ ;  /* 0x00010000683c7824 */ /* 0x021fe200078e00ff */
[----:B------:R-:W-:Y:S01]  /*2830*/  ISETP.GT.AND P1, PT, R3, 0x8, P3 ;  /* 0x000000080300780c */ /* 0x000fe20001f24270 */
[----:B------:R-:W-:Y:S02]  /*2840*/  BSSY B1, `(.L_x_40) ;  /* 0x0000007000017945 */ /* 0x000fe40003800000 */
[----:B------:R-:W-:-:S04]  /*2850*/  FMUL R61, R60, R89 ;  /* 0x000000593c3d7220 */ /* 0x000fc80000400000 */
[----:B------:R-:W-:-:S05]  /*2860*/  FFMA R61, R62, R88, R61 ;  /* 0x000000583e3d7223 */ /* 0x000fca000000003d */
[----:B------:R-:W-:-:S05]  /*2870*/  F2FP.BF16.F32.PACK_AB R61, RZ, R61 ;  /* 0x0000003dff3d723e */ /* 0x000fca00000010ff */
[----:B------:R0:W-:Y:S01]  /*2880*/  @P0 STG.E.U16 desc[UR36][R58.64+0x10], R61 ;  /* 0x0000103d3a000986 */ /* 0x0001e2000c101524 */
[----:B------:R-:W-:Y:S05]  /*2890*/  @!P1 BRA `(.L_x_41) ;  /* 0x0000000000049947 */ /* 0x000fea0003800000 */
[----:B------:R0:W5:Y:S02]  /*28a0*/  LDG.E.LTC128B.U16 R104, desc[UR36][R56.64+0x12] ;  /* 0x0000122438687981 */ /* 0x000164000c1e1520 */
.L_x_41:
[----:B------:R-:W-:Y:S05]  /*28b0*/  BSYNC B1 ;  /* 0x0000000000017941 */ /* 0x000fea0003800000 */
.L_x_40:
[----:B-----5:R-:W-:Y:S01]  /*28c0*/  IMAD.U32 R60, R104, 0x10000, RZ ;  /* 0x00010000683c7824 */ /* 0x020fe200078e00ff */
[----:B------:R-:W-:Y:S01]  /*28d0*/  IADD3 R113, P0, R113, 0x80, RZ ;  /* 0x0000008071717810 */ /* 0x000fe20007f1e0ff */
[----:B------:R-:W-:Y:S01]  /*28e0*/  BSSY B1, `(.L_x_42) ;  /* 0x000000b000017945 */ /* 0x000fe20003800000 */
[----:B------:R-:W-:Y:S01]  /*28f0*/  ISETP.GT.AND P2, PT, R4, 0x10, PT ;  /* 0x000000100400780c */ /* 0x000fe20003f44270 */
[----:B------:R-:W-:Y:S02]  /*2900*/  FMUL R60, R60, R89 ;  /* 0x000000593c3c7220 */ /* 0x000fe40000400000 */
[----:B------:R-:W-:Y:S01]  /*2910*/  IMAD.X R95, RZ, RZ, R95, P0 ;  /* 0x000000ffff5f7224 */ /* 0x000fe200000e065f */
[----:B------:R-:W-:Y:S01]  /*2920*/  ISETP.GT.AND P0, PT, R3, RZ, P2 ;  /* 0x000000ff0300720c */ /* 0x000fe20001704270 */
[----:B------:R-:W-:Y:S01]  /*2930*/  FFMA R60, R63, R88, R60 ;  /* 0x000000583f3c7223 */ /* 0x000fe2000000003c */
[----:B------:R-:W-:-:S04]  /*2940*/  P2R R106, PR, RZ, 0x4 ;  /* 0x00000004ff6a7803 */ /* 0x000fc80000000000 */
[----:B------:R-:W-:-:S05]  /*2950*/  F2FP.BF16.F32.PACK_AB R60, RZ, R60 ;  /* 0x0000003cff3c723e */ /* 0x000fca00000010ff */
[----:B------:R0:W-:Y:S02]  /*2960*/  @P1 STG.E.U16 desc[UR36][R58.64+0x12], R60 ;  /* 0x0000123c3a001986 */ /* 0x0001e4000c101524 */
[----:B------:R-:W-:Y:S05]  /*2970*/  @!P0 BRA `(.L_x_43) ;  /* 0x0000000000048947 */ /* 0x000fea0003800000 */
[----:B------:R0:W5:Y:S02]  /*2980*/  LDG.E.LTC128B.U16 R104, desc[UR36][R8.64+0x20] ;  /* 0x0000202408687981 */ /* 0x000164000c1e1520 */
.L_x_43:
[----:B------:R-:W-:Y:S05]  /*2990*/  BSYNC B1 ;  /* 0x0000000000017941 */ /* 0x000fea0003800000 */
.L_x_42:
[----:B0----5:R-:W-:Y:S01]  /*29a0*/  IMAD.U32 R60, R104, 0x10000, RZ ;  /* 0x00010000683c7824 */ /* 0x021fe200078e00ff */
[----:B------:R-:W-:Y:S01]  /*29b0*/  ISETP.GT.AND P1, PT, R4, 0x11, PT ;  /* 0x000000110400780c */ /* 0x000fe20003f24270 */
[-C--:B------:R-:W-:Y:S01]  /*29c0*/  IMAD.WIDE.U32 R62, R113, R96.reuse, R6 ;  /* 0x00000060713e7225 */ /* 0x080fe200078e0006 */
[----:B------:R-:W-:Y:S03]  /*29d0*/  BSSY B1, `(.L_x_44) ;  /* 0x0000021000017945 */ /* 0x000fe60003800000 */
[----:B------:R-:W-:Y:S01]  /*29e0*/  FMUL R21, R60, R89 ;  /* 0x000000593c157220 */ /* 0x000fe20000400000 */
[----:B------:R-:W-:-:S03]  /*29f0*/  IMAD R60, R95, R96, RZ ;  /* 0x000000605f3c7224 */ /* 0x000fc600078e02ff */
[----:B------:R-:W-:Y:S01]  /*2a00*/  FFMA R21, R64, R88, R21 ;  /* 0x0000005840157223 */ /* 0x000fe20000000015 */
[C---:B------:R-:W-:Y:S02]  /*2a10*/  IMAD R109, R113.reuse, R97, R60 ;  /* 0x00000061716d7224 */ /* 0x040fe400078e023c */
[----:B------:R-:W-:Y:S02]  /*2a20*/  IMAD.WIDE.U32 R60, R113, R96, R90 ;  /* 0x00000060713c7225 */ /* 0x000fe400078e005a */
[----:B------:R-:W-:Y:S02]  /*2a30*/  F2FP.BF16.F32.PACK_AB R21, RZ, R21 ;  /* 0x00000015ff15723e */ /* 0x000fe400000010ff */
[----:B------:R-:W-:Y:S02]  /*2a40*/  IMAD.IADD R63, R109, 0x1, R63 ;  /* 0x000000016d3f7824 */ /* 0x000fe400078e023f */
[----:B------:R-:W-:Y:S01]  /*2a50*/  PRMT R95, R21, 0x7610, R95 ;  /* 0x00007610155f7816 */ /* 0x000fe2000000005f */
[----:B------:R-:W-:-:S02]  /*2a60*/  IMAD.IADD R21, R61, 0x1, R109 ;  /* 0x000000013d157824 */ /* 0x000fc400078e026d */
[----:B------:R-:W-:Y:S02]  /*2a70*/  IMAD.WIDE.U32 R96, R113, R96, R100 ;  /* 0x0000006071607225 */ /* 0x000fe400078e0064 */
[----:B------:R0:W-:Y:S02]  /*2a80*/  @P0 STG.E.U16 desc[UR36][R92.64+0x20], R95 ;  /* 0x0000205f5c000986 */ /* 0x0001e4000c101524 */
[----:B------:R-:W-:Y:S02]  /*2a90*/  IMAD.IADD R109, R109, 0x1, R97 ;  /* 0x000000016d6d7824 */ /* 0x000fe400078e0261 */
[----:B0-----:R-:W-:Y:S01]  /*2aa0*/  IMAD.WIDE.U32 R94, R23, R14, R62 ;  /* 0x0000000e175e7225 */ /* 0x001fe200078e003e */
[----:B------:R-:W-:-:S04]  /*2ab0*/  LEA R62, P0, R60, R10, 0x1 ;  /* 0x0000000a3c3e7211 */ /* 0x000fc800078008ff */
[----:B------:R-:W-:Y:S01]  /*2ac0*/  LEA.HI.X R63, R60, R11, R21, 0x1, P0 ;  /* 0x0000000b3c3f7211 */ /* 0x000fe200000f0c15 */
[----:B------:R-:W-:Y:S01]  /*2ad0*/  IMAD.IADD R21, R103, 0x1, R95 ;  /* 0x0000000167157824 */ /* 0x000fe200078e025f */
[----:B------:R-:W-:-:S04]  /*2ae0*/  LEA R60, P0, R94, R10, 0x1 ;  /* 0x0000000a5e3c7211 */ /* 0x000fc800078008ff */
[----:B------:R-:W-:Y:S02]  /*2af0*/  LEA.HI.X R61, R94, R11, R21, 0x1, P0 ;  /* 0x0000000b5e3d7211 */ /* 0x000fe400000f0c15 */
[----:B------:R-:W-:-:S05]  /*2b00*/  IADD3 R64, P0, R20, R96, RZ ;  /* 0x0000006014407210 */ /* 0x000fca0007f1e0ff */
[----:B------:R-:W-:Y:S01]  /*2b10*/  IMAD.X R90, R109, 0x1, R91, P0 ;  /* 0x000000016d5a7824 */ /* 0x000fe200000e065b */
[----:B------:R-:W-:-:S05]  /*2b20*/  IADD3 R20, P0, R6, R96, RZ ;  /* 0x0000006006147210 */ /* 0x000fca0007f1e0ff */
[----:B------:R-:W-:Y:S01]  /*2b30*/  IMAD.X R21, R7, 0x1, R109, P0 ;  /* 0x0000000107157824 */ /* 0x000fe200000e066d */
[----:B------:R-:W-:Y:S01]  /*2b40*/  LEA R6, P0, R64, R10, 0x1 ;  /* 0x0000000a40067211 */ /* 0x000fe200078008ff */
[----:B------:R-:W-:-:S03]  /*2b50*/  IMAD.WIDE.U32 R20, R23, R14, R20 ;  /* 0x0000000e17147225 */ /* 0x000fc600078e0014 */
[----:B------:R-:W-:Y:S02]  /*2b60*/  LEA.HI.X R7, R64, R11, R90, 0x1, P0 ;  /* 0x0000000b40077211 */ /* 0x000fe400000f0c5a */
[----:B------:R-:W-:Y:S01]  /*2b70*/  P2R R23, PR, RZ, 0x2 ;  /* 0x00000002ff177803 */ /* 0x000fe20000000000 */
[----:B------:R-:W-:Y:S01]  /*2b80*/  IMAD.IADD R103, R103, 0x1, R21 ;  /* 0x0000000167677824 */ /* 0x000fe200078e0215 */
[----:B------:R-:W-:-:S04]  /*2b90*/  LEA R10, P0, R20, R10, 0x1 ;  /* 0x0000000a140a7211 */ /* 0x000fc800078008ff */
[----:B------:R-:W-:Y:S02]  /*2ba0*/  LEA.HI.X R11, R20, R11, R103, 0x1, P0 ;  /* 0x0000000b140b7211 */ /* 0x000fe400000f0c67 */
[----:B------:R-:W-:-:S13]  /*2bb0*/  ISETP.GT.AND P0, PT, R3, RZ, P1 ;  /* 0x000000ff0300720c */ /* 0x000fda0000f04270 */
[----:B------:R-:W-:Y:S05]  /*2bc0*/  @!P0 BRA `(.L_x_45) ;  /* 0x0000000000048947 */ /* 0x000fea0003800000 */
[----:B------:R0:W5:Y:S02]  /*2bd0*/  LDG.E.LTC128B.U16 R104, desc[UR36][R8.64+0x22] ;  /* 0x0000222408687981 */ /* 0x000164000c1e1520 */
.L_x_45:
[----:B------:R-:W-:Y:S05]  /*2be0*/  BSYNC B1 ;  /* 0x0000000000017941 */ /* 0x000fea0003800000 */
.L_x_44:
[----:B-----5:R-:W-:Y:S01]  /*2bf0*/  IMAD.U32 R14, R104, 0x10000, RZ ;  /* 0x00010000680e7824 */ /* 0x020fe200078e00ff */
[----:B------:R-:W-:Y:S01]  /*2c00*/  BSSY B1, `(.L_x_46) ;  /* 0x000000a000017945 */ /* 0x000fe20003800000 */
[----:B------:R-:W-:Y:S02]  /*2c10*/  @P0 IMAD.MOV.U32 R20, RZ, RZ, R92 ;  /* 0x000000ffff140224 */ /* 0x000fe400078e005c */
[----:B------:R-:W-:Y:S01]  /*2c20*/  FMUL R14, R14, R89 ;  /* 0x000000590e0e7220 */ /* 0x000fe20000400000 */
[----:B------:R-:W-:-:S03]  /*2c30*/  @P0 IMAD.MOV.U32 R21, RZ, RZ, R93 ;  /* 0x000000ffff150224 */ /* 0x000fc600078e005d */
[----:B------:R-:W-:-:S05]  /*2c40*/  FFMA R14, R65, R88, R14 ;  /* 0x00000058410e7223 */ /* 0x000fca000000000e */
[----:B------:R-:W-:-:S05]  /*2c50*/  F2FP.BF16.F32.PACK_AB R14, RZ, R14 ;  /* 0x0000000eff0e723e */ /* 0x000fca00000010ff */
[----:B------:R0:W-:Y:S01]  /*2c60*/  @P0 STG.E.U16 desc[UR36][R20.64+0x22], R14 ;  /* 0x0000220e14000986 */ /* 0x0001e2000c101524 */
[----:B------:R-:W-:-:S13]  /*2c70*/  ISETP.GT.AND P0, PT, R3, 0x8, P2 ;  /* 0x000000080300780c */ /* 0x000fda0001704270 */
[----:B0-----:R-:W-:Y:S05]  /*2c80*/  @!P0 BRA `(.L_x_47) ;  /* 0x0000000000048947 */ /* 0x001fea0003800000 */
[----:B------:R0:W5:Y:S02]  /*2c90*/  LDG.E.LTC128B.U16 R104, desc[UR36][R56.64+0x20] ;  /* 0x0000202438687981 */ /* 0x000164000c1e1520 */
.L_x_47:
[----:B------:R-:W-:Y:S05]  /*2ca0*/  BSYNC B1 ;  /* 0x0000000000017941 */ /* 0x000fea0003800000 */
.L_x_46:
[----:B-----5:R-:W-:Y:S01]  /*2cb0*/  SHF.L.U32 R14, R104, 0x10, RZ ;  /* 0x00000010680e7819 */ /* 0x020fe200000006ff */
[----:B------:R-:W-:Y:S04]  /*2cc0*/  BSSY B1, `(.L_x_48) ;  /* 0x0000008000017945 */ /* 0x000fe80003800000 */
[----:B------:R-:W-:-:S04]  /*2cd0*/  FMUL R21, R14, R89 ;  /* 0x000000590e157220 */ /* 0x000fc80000400000 */
[----:B------:R-:W-:-:S05]  /*2ce0*/  FFMA R21, R66, R88, R21 ;  /* 0x0000005842157223 */ /* 0x000fca0000000015 */
[----:B------:R-:W-:-:S05]  /*2cf0*/  F2FP.BF16.F32.PACK_AB R21, RZ, R21 ;  /* 0x00000015ff15723e */ /* 0x000fca00000010ff */
[----:B------:R0:W-:Y:S01]  /*2d00*/  @P0 STG.E.U16 desc[UR36][R58.64+0x20], R21 ;  /* 0x000020153a000986 */ /* 0x0001e2000c101524 */
[----:B------:R-:W-:-:S13]  /*2d10*/  ISETP.GT.AND P0, PT, R3, 0x8, P1 ;  /* 0x000000080300780c */ /* 0x000fda0000f04270 */
[----:B0-----:R-:W-:Y:S05]  /*2d20*/  @!P0 BRA `(.L_x_49) ;  /* 0x0000000000048947 */ /* 0x001fea0003800000 */
[----:B------:R0:W5:Y:S02]  /*2d30*/  LDG.E.LTC128B.U16 R104, desc[UR36][R56.64+0x22] ;  /* 0x0000222438687981 */ /* 0x000164000c1e1520 */
.L_x_49:
[----:B------:R-:W-:Y:S05]  /*2d40*/  BSYNC B1 ;  /* 0x0000000000017941 */ /* 0x000fea0003800000 */
.L_x_48:
[----:B-----5:R-:W-:Y:S01]  /*2d50*/  IMAD.U32 R14, R104, 0x10000, RZ ;  /* 0x00010000680e7824 */ /* 0x020fe200078e00ff */
[----:B------:R-:W-:Y:S01]  /*2d60*/  ISETP.GT.AND P2, PT, R4, 0x18, PT ;  /* 0x000000180400780c */ /* 0x000fe20003f44270 */
[----:B------:R-:W-:Y:S02]  /*2d70*/  BSSY B1, `(.L_x_50) ;  /* 0x0000009000017945 */ /* 0x000fe40003800000 */
[----:B------:R-:W-:Y:S01]  /*2d80*/  FMUL R14, R14, R89 ;  /* 0x000000590e0e7220 */ /* 0x000fe20000400000 */
[----:B------:R-:W-:-:S03]  /*2d90*/  P2R R90, PR, RZ, 0x4 ;  /* 0x00000004ff5a7803 */ /* 0x000fc60000000000 */
[----:B------:R-:W-:-:S05]  /*2da0*/  FFMA R14, R67, R88, R14 ;  /* 0x00000058430e7223 */ /* 0x000fca000000000e */
[----:B------:R-:W-:-:S05]  /*2db0*/  F2FP.BF16.F32.PACK_AB R14, RZ, R14 ;  /* 0x0000000eff0e723e */ /* 0x000fca00000010ff */
[----:B------:R0:W-:Y:S01]  /*2dc0*/  @P0 STG.E.U16 desc[UR36][R58.64+0x22], R14 ;  /* 0x0000220e3a000986 */ /* 0x0001e2000c101524 */
[----:B------:R-:W-:-:S13]  /*2dd0*/  ISETP.GT.AND P0, PT, R3, RZ, P2 ;  /* 0x000000ff0300720c */ /* 0x000fda0001704270 */
[----:B0-----:R-:W-:Y:S05]  /*2de0*/  @!P0 BRA `(.L_x_51) ;  /* 0x0000000000048947 */ /* 0x001fea0003800000 */
[----:B------:R0:W5:Y:S02]  /*2df0*/  LDG.E.LTC128B.U16 R104, desc[UR36][R8.64+0x30] ;  /* 0x0000302408687981 */ /* 0x000164000c1e1520 */
.L_x_51:
[----:B------:R-:W-:Y:S05]  /*2e00*/  BSYNC B1 ;  /* 0x0000000000017941 */ /* 0x000fea0003800000 */
.L_x_50:
[----:B-----5:R-:W-:Y:S01]  /*2e10*/  IMAD.U32 R14, R104, 0x10000, RZ ;  /* 0x00010000680e7824 */ /* 0x020fe200078e00ff */
[----:B------:R-:W-:Y:S01]  /*2e20*/  ISETP.GT.AND P1, PT, R4, 0x19, PT ;  /* 0x000000190400780c */ /* 0x000fe20003f24270 */
[----:B------:R-:W-:Y:S01]  /*2e30*/  @P0 IMAD.MOV.U32 R20, RZ, RZ, R92 ;  /* 0x000000ffff140224 */ /* 0x000fe200078e005c */
[----:B------:R-:W-:Y:S01]  /*2e40*/  BSSY B1, `(.L_x_52) ;  /* 0x000000b000017945 */ /* 0x000fe20003800000 */
[----:B------:R-:W-:-:S04]  /*2e50*/  FMUL R21, R14, R89 ;  /* 0x000000590e157220 */ /* 0x000fc80000400000 */
[----:B------:R-:W-:Y:S01]  /*2e60*/  FFMA R21, R68, R88, R21 ;  /* 0x0000005844157223 */ /* 0x000fe20000000015 */
[----:B------:R-:W-:-:S04]  /*2e70*/  P2R R68, PR, RZ, 0x2 ;  /* 0x00000002ff447803 */ /* 0x000fc80000000000 */
[----:B------:R-:W-:-:S04]  /*2e80*/  F2FP.BF16.F32.PACK_AB R21, RZ, R21 ;  /* 0x00000015ff15723e */ /* 0x000fc800000010ff */
[----:B------:R-:W-:Y:S01]  /*2e90*/  PRMT R14, R21, 0x7610, R14 ;  /* 0x00007610150e7816 */ /* 0x000fe2000000000e */
[----:B------:R-:W-:-:S05]  /*2ea0*/  @P0 IMAD.MOV.U32 R21, RZ, RZ, R93 ;  /* 0x000000ffff150224 */ /* 0x000fca00078e005d */
[----:B------:R0:W-:Y:S01]  /*2eb0*/  @P0 STG.E.U16 desc[UR36][R20.64+0x30], R14 ;  /* 0x0000300e14000986 */ /* 0x0001e2000c101524 */
[----:B------:R-:W-:-:S13]  /*2ec0*/  ISETP.GT.AND P0, PT, R3, RZ, P1 ;  /* 0x000000ff0300720c */ /* 0x000fda0000f04270 */
[----:B0-----:R-:W-:Y:S05]  /*2ed0*/  @!P0 BRA `(.L_x_53) ;  /* 0x0000000000048947 */ /* 0x001fea0003800000 */
[----:B------:R0:W5:Y:S02]  /*2ee0*/  LDG.E.LTC128B.U16 R104, desc[UR36][R8.64+0x32] ;  /* 0x0000322408687981 */ /* 0x000164000c1e1520 */
.L_x_53:
[----:B------:R-:W-:Y:S05]  /*2ef0*/  BSYNC B1 ;  /* 0x0000000000017941 */ /* 0x000fea0003800000 */
.L_x_52:
        /* <DEDUP_REMOVED lines=11> */
.L_x_55:
[----:B------:R-:W-:Y:S05]  /*2fb0*/  BSYNC B1 ;  /* 0x0000000000017941 */ /* 0x000fea0003800000 */
.L_x_54:
[----:B-----5:R-:W-:Y:S01]  /*2fc0*/  IMAD.U32 R14, R104, 0x10000, RZ ;  /* 0x00010000680e7824 */ /* 0x020fe200078e00ff */
[----:B------:R-:W-:Y:S03]  /*2fd0*/  BSSY B1, `(.L_x_56) ;  /* 0x0000008000017945 */ /* 0x000fe60003800000 */
[----:B------:R-:W-:-:S04]  /*2fe0*/  FMUL R21, R14, R89 ;  /* 0x000000590e157220 */ /* 0x000fc80000400000 */
[----:B------:R-:W-:-:S05]  /*2ff0*/  FFMA R21, R70, R88, R21 ;  /* 0x0000005846157223 */ /* 0x000fca0000000015 */
[----:B------:R-:W-:-:S05]  /*3000*/  F2FP.BF16.F32.PACK_AB R21, RZ, R21 ;  /* 0x00000015ff15723e */ /* 0x000fca00000010ff */
[----:B------:R0:W-:Y:S01]  /*3010*/  @P0 STG.E.U16 desc[UR36][R58.64+0x30], R21 ;  /* 0x000030153a000986 */ /* 0x0001e2000c101524 */
[----:B------:R-:W-:-:S13]  /*3020*/  ISETP.GT.AND P0, PT, R3, 0x8, P1 ;  /* 0x000000080300780c */ /* 0x000fda0000f04270 */
[----:B0-----:R-:W-:Y:S05]  /*3030*/  @!P0 BRA `(.L_x_57) ;  /* 0x0000000000048947 */ /* 0x001fea0003800000 */
[----:B------:R0:W5:Y:S02]  /*3040*/  LDG.E.LTC128B.U16 R104, desc[UR36][R56.64+0x32] ;  /* 0x0000322438687981 */ /* 0x000164000c1e1520 */
.L_x_57:
[----:B------:R-:W-:Y:S05]  /*3050*/  BSYNC B1 ;  /* 0x0000000000017941 */ /* 0x000fea0003800000 */
.L_x_56:
        /* <DEDUP_REMOVED lines=11> */
.L_x_59:
[----:B------:R-:W-:Y:S05]  /*3110*/  BSYNC B1 ;  /* 0x0000000000017941 */ /* 0x000fea0003800000 */
.L_x_58:
[----:B-----5:R-:W-:Y:S01]  /*3120*/  IMAD.U32 R14, R104, 0x10000, RZ ;  /* 0x00010000680e7824 */ /* 0x020fe200078e00ff */
[----:B------:R-:W-:Y:S01]  /*3130*/  ISETP.GT.AND P1, PT, R4, 0x21, PT ;  /* 0x000000210400780c */ /* 0x000fe20003f24270 */
[----:B------:R-:W-:Y:S01]  /*3140*/  @P0 IMAD.MOV.U32 R20, RZ, RZ, R92 ;  /* 0x000000ffff140224 */ /* 0x000fe200078e005c */
[----:B------:R-:W-:Y:S01]  /*3150*/  BSSY B1, `(.L_x_60) ;  /* 0x000000b000017945 */ /* 0x000fe20003800000 */
[----:B------:R-:W-:Y:S01]  /*3160*/  FMUL R21, R14, R89 ;  /* 0x000000590e157220 */ /* 0x000fe20000400000 */
[----:B------:R-:W-:-:S03]  /*3170*/  P2R R70, PR, RZ, 0x2 ;  /* 0x00000002ff467803 */ /* 0x000fc60000000000 */
[----:B------:R-:W-:-:S05]  /*3180*/  FFMA R21, R72, R88, R21 ;  /* 0x0000005848157223 */ /* 0x000fca0000000015 */
[----:B------:R-:W-:-:S04]  /*3190*/  F2FP.BF16.F32.PACK_AB R21, RZ, R21 ;  /* 0x00000015ff15723e */ /* 0x000fc800000010ff */
[----:B------:R-:W-:Y:S01]  /*31a0*/  PRMT R14, R21, 0x7610, R14 ;  /* 0x00007610150e7816 */ /* 0x000fe2000000000e */
[----:B------:R-:W-:-:S05]  /*31b0*/  @P0 IMAD.MOV.U32 R21, RZ, RZ, R93 ;  /* 0x000000ffff150224 */ /* 0x000fca00078e005d */
[----:B------:R0:W-:Y:S01]  /*31c0*/  @P0 STG.E.U16 desc[UR36][R20.64+0x40], R14 ;  /* 0x0000400e14000986 */ /* 0x0001e2000c101524 */
[----:B------:R-:W-:-:S13]  /*31d0*/  ISETP.GT.AND P0, PT, R3, RZ, P1 ;  /* 0x000000ff0300720c */ /* 0x000fda0000f04270 */
[----:B0-----:R-:W-:Y:S05]  /*31e0*/  @!P0 BRA `(.L_x_61) ;  /* 0x0000000000048947 */ /* 0x001fea0003800000 */
[----:B------:R0:W5:Y:S02]  /*31f0*/  LDG.E.LTC128B.U16 R104, desc[UR36][R8.64+0x42] ;  /* 0x0000422408687981 */ /* 0x000164000c1e1520 */
.L_x_61:
[----:B------:R-:W-:Y:S05]  /*3200*/  BSYNC B1 ;  /* 0x0000000000017941 */ /* 0x000fea0003800000 */
.L_x_60:
        /* <DEDUP_REMOVED lines=11> */
.L_x_63:
[----:B------:R-:W-:Y:S05]  /*32c0*/  BSYNC B1 ;  /* 0x0000000000017941 */ /* 0x000fea0003800000 */
.L_x_62:
        /* <DEDUP_REMOVED lines=9> */
.L_x_65:
[----:B------:R-:W-:Y:S05]  /*3360*/  BSYNC B1 ;  /* 0x0000000000017941 */ /* 0x000fea0003800000 */
.L_x_64:
        /* <DEDUP_REMOVED lines=11> */
.L_x_67:
[----:B------:R-:W-:Y:S05]  /*3420*/  BSYNC B1 ;  /* 0x0000000000017941 */ /* 0x000fea0003800000 */
.L_x_66:
[----:B-----5:R-:W-:Y:S01]  /*3430*/  IMAD.U32 R14, R104, 0x10000, RZ ;  /* 0x00010000680e7824 */ /* 0x020fe200078e00ff */
[----:B------:R-:W-:Y:S01]  /*3440*/  ISETP.GT.AND P5, PT, R4, 0x29, PT ;  /* 0x000000290400780c */ /* 0x000fe20003fa4270 */
[----:B------:R-:W-:Y:S01]  /*3450*/  @P0 IMAD.MOV.U32 R20, RZ, RZ, R92 ;  /* 0x000000ffff140224 */ /* 0x000fe200078e005c */
[----:B------:R-:W-:Y:S01]  /*3460*/  BSSY B1, `(.L_x_68) ;  /* 0x000000b000017945 */ /* 0x000fe20003800000 */
[----:B------:R-:W-:-:S04]  /*3470*/  FMUL R21, R14, R89 ;  /* 0x000000590e157220 */ /* 0x000fc80000400000 */
[----:B------:R-:W-:-:S05]  /*3480*/  FFMA R21, R76, R88, R21 ;  /* 0x000000584c157223 */ /* 0x000fca0000000015 */
[----:B------:R-:W-:-:S04]  /*3490*/  F2FP.BF16.F32.PACK_AB R21, RZ, R21 ;  /* 0x00000015ff15723e */ /* 0x000fc800000010ff */
[----:B------:R-:W-:Y:S01]  /*34a0*/  PRMT R14, R21, 0x7610, R14 ;  /* 0x00007610150e7816 */ /* 0x000fe2000000000e */
[----:B------:R-:W-:-:S05]  /*34b0*/  @P0 IMAD.MOV.U32 R21, RZ, RZ, R93 ;  /* 0x000000ffff150224 */ /* 0x000fca00078e005d */
[----:B------:R1:W-:Y:S01]  /*34c0*/  @P0 STG.E.U16 desc[UR36][R20.64+0x50], R14 ;  /* 0x0000500e14000986 */ /* 0x0003e2000c101524 */
[----:B------:R-:W-:Y:S02]  /*34d0*/  ISETP.GT.AND P0, PT, R3, RZ, P5 ;  /* 0x000000ff0300720c */ /* 0x000fe40002f04270 */
[----:B-1----:R-:W-:-:S11]  /*34e0*/  P2R R14, PR, RZ, 0x20 ;  /* 0x00000020ff0e7803 */ /* 0x002fd60000000000 */
[----:B------:R-:W-:Y:S05]  /*34f0*/  @!P0 BRA `(.L_x_69) ;  /* 0x0000000000048947 */ /* 0x000fea0003800000 */
[----:B------:R1:W5:Y:S02]  /*3500*/  LDG.E.LTC128B.U16 R104, desc[UR36][R8.64+0x52] ;  /* 0x0000522408687981 */ /* 0x000364000c1e1520 */
.L_x_69:
[----:B------:R-:W-:Y:S05]  /*3510*/  BSYNC B1 ;  /* 0x0000000000017941 */ /* 0x000fea0003800000 */
.L_x_68:
        /* <DEDUP_REMOVED lines=11> */
.L_x_71:
[----:B------:R-:W-:Y:S05]  /*35d0*/  BSYNC B1 ;  /* 0x0000000000017941 */ /* 0x000fea0003800000 */
.L_x_70:
        /* <DEDUP_REMOVED lines=9> */
.L_x_73:
[----:B------:R-:W-:Y:S05]  /*3670*/  BSYNC B1 ;  /* 0x0000000000017941 */ /* 0x000fea0003800000 */
.L_x_72:
[----:B-----5:R-:W-:Y:S01]  /*3680*/  IMAD.U32 R14, R104, 0x10000, RZ ;  /* 0x00010000680e7824 */ /* 0x020fe200078e00ff */
[----:B------:R-:W-:Y:S01]  /*3690*/  ISETP.GT.AND P3, PT, R4, 0x30, PT ;  /* 0x000000300400780c */ /* 0x000fe20003f64270 */
[----:B------:R-:W-:Y:S02]  /*36a0*/  BSSY B1, `(.L_x_74) ;  /* 0x0000008000017945 */ /* 0x000fe40003800000 */
[----:B------:R-:W-:-:S04]  /*36b0*/  FMUL R14, R14, R89 ;  /* 0x000000590e0e7220 */ /* 0x000fc80000400000 */
[----:B------:R-:W-:-:S05]  /*36c0*/  FFMA R14, R79, R88, R14 ;  /* 0x000000584f0e7223 */ /* 0x000fca000000000e */
[----:B------:R-:W-:-:S05]  /*36d0*/  F2FP.BF16.F32.PACK_AB R14, RZ, R14 ;  /* 0x0000000eff0e723e */ /* 0x000fca00000010ff */
[----:B------:R0:W-:Y:S01]  /*36e0*/  @P0 STG.E.U16 desc[UR36][R58.64+0x52], R14 ;  /* 0x0000520e3a000986 */ /* 0x0001e2000c101524 */
[----:B------:R-:W-:-:S13]  /*36f0*/  ISETP.GT.AND P0, PT, R3, RZ, P3 ;  /* 0x000000ff0300720c */ /* 0x000fda0001f04270 */
[----:B0-----:R-:W-:Y:S05]  /*3700*/  @!P0 BRA `(.L_x_75) ;  /* 0x0000000000048947 */ /* 0x001fea0003800000 */
[----:B------:R0:W5:Y:S02]  /*3710*/  LDG.E.LTC128B.U16 R104, desc[UR36][R8.64+0x60] ;  /* 0x0000602408687981 */ /* 0x000164000c1e1520 */
.L_x_75:
[----:B------:R-:W-:Y:S05]  /*3720*/  BSYNC B1 ;  /* 0x0000000000017941 */ /* 0x000fea0003800000 */
.L_x_74:
        /* <DEDUP_REMOVED lines=13> */
.L_x_77:
[----:B------:R-:W-:Y:S05]  /*3800*/  BSYNC B1 ;  /* 0x0000000000017941 */ /* 0x000fea0003800000 */
.L_x_76:
        /* <DEDUP_REMOVED lines=11> */
.L_x_79:
[----:B------:R-:W-:Y:S05]  /*38c0*/  BSYNC B1 ;  /* 0x0000000000017941 */ /* 0x000fea0003800000 */
.L_x_78:
        /* <DEDUP_REMOVED lines=9> */
.L_x_81:
[----:B------:R-:W-:Y:S05]  /*3960*/  BSYNC B1 ;  /* 0x0000000000017941 */ /* 0x000fea0003800000 */
.L_x_80:
        /* <DEDUP_REMOVED lines=10> */
.L_x_83:
[----:B------:R-:W-:Y:S05]  /*3a10*/  BSYNC B1 ;  /* 0x0000000000017941 */ /* 0x000fea0003800000 */
.L_x_82:
        /* <DEDUP_REMOVED lines=8> */
[----:B------:R-:W-:-:S05]  /*3aa0*/  IADD3 R20, P0, R5, R98, RZ ;  /* 0x0000006205147210 */ /* 0x000fca0007f1e0ff */
[----:B-1----:R-:W-:Y:S01]  /*3ab0*/  IMAD.X R21, R15, 0x1, R99, P0 ;  /* 0x000000010f157824 */ /* 0x002fe200000e0663 */
[----:B------:R-:W-:-:S05]  /*3ac0*/  IADD3 R64, P0, R5, R98, RZ ;  /* 0x0000006205407210 */ /* 0x000fca0007f1e0ff */
[----:B------:R-:W-:Y:S01]  /*3ad0*/  IMAD.X R65, R15, 0x1, R99, P0 ;  /* 0x000000010f417824 */ /* 0x000fe200000e0663 */
[----:B------:R-:W-:-:S05]  /*3ae0*/  IADD3 R14, P0, R5, R92, RZ ;  /* 0x0000005c050e7210 */ /* 0x000fca0007f1e0ff */
[----:B------:R-:W-:Y:S01]  /*3af0*/  IMAD.X R15, R15, 0x1, R93, P0 ;  /* 0x000000010f0f7824 */ /* 0x000fe200000e065d */
[----:B------:R-:W-:-:S04]  /*3b00*/  ISETP.GT.AND P0, PT, R4, 0x39, PT ;  /* 0x000000390400780c */ /* 0x000fc80003f04270 */
[----:B------:R-:W-:-:S13]  /*3b10*/  ISETP.GT.AND P4, PT, R3, RZ, P0 ;  /* 0x000000ff0300720c */ /* 0x000fda0000784270 */
[----:B------:R-:W-:Y:S05]  /*3b20*/  @!P4 BRA `(.L_x_85) ;  /* 0x000000000004c947 */ /* 0x000fea0003800000 */
[----:B------:R1:W5:Y:S02]  /*3b30*/  LDG.E.LTC128B.U16 R104, desc[UR36][R8.64+0x72] ;  /* 0x0000722408687981 */ /* 0x000364000c1e1520 */
.L_x_85:
[----:B------:R-:W-:Y:S05]  /*3b40*/  BSYNC B1 ;  /* 0x0000000000017941 */ /* 0x000fea0003800000 */
.L_x_84:
        /* <DEDUP_REMOVED lines=9> */
.L_x_87:
[----:B------:R-:W-:Y:S05]  /*3be0*/  BSYNC B1 ;  /* 0x0000000000017941 */ /* 0x000fea0003800000 */
.L_x_86:
        /* <DEDUP_REMOVED lines=9> */
.L_x_89:
[----:B------:R-:W-:Y:S05]  /*3c80*/  BSYNC B1 ;  /* 0x0000000000017941 */ /* 0x000fea0003800000 */
.L_x_88:
[----:B-----5:R-:W-:-:S04]  /*3c90*/  IMAD.U32 R4, R104, 0x10000, RZ ;  /* 0x0001000068047824 */ /* 0x020fc800078e00ff */
[----:B------:R-:W-:-:S04]  /*3ca0*/  FMUL R4, R4, R89 ;  /* 0x0000005904047220 */ /* 0x000fc80000400000 */
[----:B------:R-:W-:-:S05]  /*3cb0*/  FFMA R4, R87, R88, R4 ;  /* 0x0000005857047223 */ /* 0x000fca0000000004 */
[----:B------:R-:W-:-:S04]  /*3cc0*/  F2FP.BF16.F32.PACK_AB R4, RZ, R4 ;  /* 0x00000004ff04723e */ /* 0x000fc800000010ff */
[----:B-1-34-:R-:W-:-:S05]  /*3cd0*/  PRMT R8, R4, 0x7610, R8 ;  /* 0x0000761004087816 */ /* 0x01afca0000000008 */
[----:B------:R1:W-:Y:S01]  /*3ce0*/  @P4 STG.E.U16 desc[UR36][R58.64+0x72], R8 ;  /* 0x000072083a004986 */ /* 0x0003e2000c101524 */
[----:B------:R-:W-:-:S13]  /*3cf0*/  ISETP.GT.AND P4, PT, R3, 0x80, P6 ;  /* 0x000000800300780c */ /* 0x000fda0003784270 */
[----:B------:R-:W3:Y:S01]  /*3d00*/  @P4 LDG.E.LTC128B.U16 R104, desc[UR36][R62.64] ;  /* 0x000000243e684981 */ /* 0x000ee2000c1e1520 */
[----:B------:R-:W-:Y:S01]  /*3d10*/  BSSY B1, `(.L_x_90) ;  /* 0x000000a000017945 */ /* 0x000fe20003800000 */
[----:B---3--:R-:W-:-:S05]  /*3d20*/  SHF.L.U32 R4, R104, 0x10, RZ ;  /* 0x0000001068047819 */ /* 0x008fca00000006ff */
[----:B------:R-:W-:-:S04]  /*3d30*/  FMUL R5, R4, R89 ;  /* 0x0000005904057220 */ /* 0x000fc80000400000 */
[----:B------:R-:W-:-:S05]  /*3d40*/  FFMA R5, R24, R88, R5 ;  /* 0x0000005818057223 */ /* 0x000fca0000000005 */
[----:B------:R-:W-:-:S05]  /*3d50*/  F2FP.BF16.F32.PACK_AB R5, RZ, R5 ;  /* 0x00000005ff05723e */ /* 0x000fca00000010ff */
[----:B------:R1:W-:Y:S01]  /*3d60*/  @P4 STG.E.U16 desc[UR36][R14.64], R5 ;  /* 0x000000050e004986 */ /* 0x0003e2000c101524 */
[----:B------:R-:W-:-:S04]  /*3d70*/  ISETP.NE.AND P4, PT, R107, RZ, PT ;  /* 0x000000ff6b00720c */ /* 0x000fc80003f85270 */
[----:B------:R-:W-:-:S13]  /*3d80*/  ISETP.GT.AND P4, PT, R3, 0x80, P4 ;  /* 0x000000800300780c */ /* 0x000fda0002784270 */
[----:B-1----:R-:W-:Y:S05]  /*3d90*/  @!P4 BRA `(.L_x_91) ;  /* 0x000000000004c947 */ /* 0x002fea0003800000 */
[----:B------:R1:W5:Y:S02]  /*3da0*/  LDG.E.LTC128B.U16 R104, desc[UR36][R60.64+0x2] ;  /* 0x000002243c687981 */ /* 0x000364000c1e1520 */
.L_x_91:
[----:B------:R-:W-:Y:S05]  /*3db0*/  BSYNC B1 ;  /* 0x0000000000017941 */ /* 0x000fea0003800000 */
.L_x_90:
[----:B-----5:R-:W-:Y:S01]  /*3dc0*/  IMAD.U32 R4, R104, 0x10000, RZ ;  /* 0x0001000068047824 */ /* 0x020fe200078e00ff */
[----:B------:R-:W-:Y:S01]  /*3dd0*/  ISETP.GT.AND P6, PT, R3, 0x88, P6 ;  /* 0x000000880300780c */ /* 0x000fe200037c4270 */
        /* <DEDUP_REMOVED lines=8> */
[----:B------:R-:W-:Y:S05]  /*3e60*/  @!P6 BRA `(.L_x_93) ;  /* 0x000000000004e947 */ /* 0x000fea0003800000 */
[----:B------:R4:W5:Y:S02]  /*3e70*/  LDG.E.LTC128B.U16 R104, desc[UR36][R6.64] ;  /* 0x0000002406687981 */ /* 0x000964000c1e1520 */
.L_x_93:
[----:B------:R-:W-:Y:S05]  /*3e80*/  BSYNC B1 ;  /* 0x0000000000017941 */ /* 0x000fea0003800000 */
.L_x_92:
[----:B---3-5:R-:W-:Y:S01]  /*3e90*/  IMAD.U32 R4, R104, 0x10000, RZ ;  /* 0x0001000068047824 */ /* 0x028fe200078e00ff */
[----:B------:R-:W-:Y:S01]  /*3ea0*/  ISETP.NE.AND P4, PT, R107, RZ, PT ;  /* 0x000000ff6b00720c */ /* 0x000fe20003f85270 */
[----:B------:R-:W-:Y:S02]  /*3eb0*/  BSSY B1, `(.L_x_94) ;  /* 0x0000008000017945 */ /* 0x000fe40003800000 */
[----:B------:R-:W-:Y:S01]  /*3ec0*/  FMUL R5, R4, R89 ;  /* 0x0000005904057220 */ /* 0x000fe20000400000 */
[----:B------:R-:W-:-:S03]  /*3ed0*/  ISETP.GT.AND P4, PT, R3, 0x88, P4 ;  /* 0x000000880300780c */ /* 0x000fc60002784270 */
[----:B------:R-:W-:-:S05]  /*3ee0*/  FFMA R5, R26, R88, R5 ;  /* 0x000000581a057223 */ /* 0x000fca0000000005 */
[----:B------:R-:W-:-:S05]  /*3ef0*/  F2FP.BF16.F32.PACK_AB R5, RZ, R5 ;  /* 0x00000005ff05723e */ /* 0x000fca00000010ff */
[----:B------:R3:W-:Y:S01]  /*3f00*/  @P6 STG.E.U16 desc[UR36][R20.64], R5 ;  /* 0x0000000514006986 */ /* 0x0007e2000c101524 */
[----:B------:R-:W-:Y:S05]  /*3f10*/  @!P4 BRA `(.L_x_95) ;  /* 0x000000000004c947 */ /* 0x000fea0003800000 */
[----:B------:R0:W5:Y:S02]  /*3f20*/  LDG.E.LTC128B.U16 R104, desc[UR36][R10.64+0x2] ;  /* 0x000002240a687981 */ /* 0x000164000c1e1520 */
.L_x_95:
[----:B------:R-:W-:Y:S05]  /*3f30*/  BSYNC B1 ;  /* 0x0000000000017941 */ /* 0x000fea0003800000 */
.L_x_94:
[----:B-----5:R-:W-:Y:S01]  /*3f40*/  IMAD.U32 R4, R104, 0x10000, RZ ;  /* 0x0001000068047824 */ /* 0x020fe200078e00ff */
[----:B------:R-:W-:Y:S01]  /*3f50*/  ISETP.NE.AND P6, PT, R108, RZ, PT ;  /* 0x000000ff6c00720c */ /* 0x000fe20003fc5270 */
[----:B------:R-:W-:Y:S02]  /*3f60*/  BSSY B1, `(.L_x_96) ;  /* 0x0000008000017945 */ /* 0x000fe40003800000 */
[----:B------:R-:W-:-:S04]  /*3f70*/  FMUL R4, R4, R89 ;  /* 0x0000005904047220 */ /* 0x000fc80000400000 */
[----:B------:R-:W-:-:S05]  /*3f80*/  FFMA R4, R27, R88, R4 ;  /* 0x000000581b047223 */ /* 0x000fca0000000004 */
[----:B------:R-:W-:-:S05]  /*3f90*/  F2FP.BF16.F32.PACK_AB R4, RZ, R4 ;  /* 0x00000004ff04723e */ /* 0x000fca00000010ff */
[----:B------:R0:W-:Y:S01]  /*3fa0*/  @P4 STG.E.U16 desc[UR36][R64.64+0x2], R4 ;  /* 0x0000020440004986 */ /* 0x0001e2000c101524 */
[----:B------:R-:W-:-:S13]  /*3fb0*/  ISETP.GT.AND P4, PT, R3, 0x80, P6 ;  /* 0x000000800300780c */ /* 0x000fda0003784270 */
[----:B0-----:R-:W-:Y:S05]  /*3fc0*/  @!P4 BRA `(.L_x_97) ;  /* 0x000000000004c947 */ /* 0x001fea0003800000 */
[----:B------:R0:W5:Y:S02]  /*3fd0*/  LDG.E.LTC128B.U16 R104, desc[UR36][R60.64+0x10] ;  /* 0x000010243c687981 */ /* 0x000164000c1e1520 */
.L_x_97:
[----:B------:R-:W-:Y:S05]  /*3fe0*/  BSYNC B1 ;  /* 0x0000000000017941 */ /* 0x000fea0003800000 */
.L_x_96:
[----:B-----5:R-:W-:Y:S01]  /*3ff0*/  IMAD.U32 R4, R104, 0x10000, RZ ;  /* 0x0001000068047824 */ /* 0x020fe200078e00ff */
[----:B------:R-:W-:Y:S01]  /*4000*/  ISETP.NE.AND P6, PT, R105, RZ, PT ;  /* 0x000000ff6900720c */ /* 0x000fe20003fc5270 */
[----:B------:R-:W-:Y:S02]  /*4010*/  BSSY B1, `(.L_x_98) ;  /* 0x000000b000017945 */ /* 0x000fe40003800000 */
[----:B---3--:R-:W-:Y:S01]  /*4020*/  FMUL R5, R4, R89 ;  /* 0x0000005904057220 */ /* 0x008fe20000400000 */
[----:B------:R-:W-:-:S03]  /*4030*/  @P4 IMAD.MOV.U32 R4, RZ, RZ, R14 ;  /* 0x000000ffff044224 */ /* 0x000fc600078e000e */
[----:B------:R-:W-:-:S05]  /*4040*/  FFMA R5, R28, R88, R5 ;  /* 0x000000581c057223 */ /* 0x000fca0000000005 */
[----:B------:R-:W-:-:S04]  /*4050*/  F2FP.BF16.F32.PACK_AB R5, RZ, R5 ;  /* 0x00000005ff05723e */ /* 0x000fc800000010ff */
[----:B----4-:R-:W-:Y:S01]  /*4060*/  PRMT R6, R5, 0x7610, R6 ;  /* 0x0000761005067816 */ /* 0x010fe20000000006 */
[----:B------:R-:W-:-:S05]  /*4070*/  @P4 IMAD.MOV.U32 R5, RZ, RZ, R15 ;  /* 0x000000ffff054224 */ /* 0x000fca00078e000f */
[----:B------:R3:W-:Y:S01]  /*4080*/  @P4 STG.E.U16 desc[UR36][R4.64+0x10], R6 ;  /* 0x0000100604004986 */ /* 0x0007e2000c101524 */
[----:B------:R-:W-:-:S13]  /*4090*/  ISETP.GT.AND P4, PT, R3, 0x80, P6 ;  /* 0x000000800300780c */ /* 0x000fda0003784270 */
[----:B---3--:R-:W-:Y:S05]  /*40a0*/  @!P4 BRA `(.L_x_99) ;  /* 0x000000000004c947 */ /* 0x008fea0003800000 */
[----:B------:R3:W5:Y:S02]  /*40b0*/  LDG.E.LTC128B.U16 R104, desc[UR36][R60.64+0x12] ;  /* 0x000012243c687981 */ /* 0x000764000c1e1520 */
.L_x_99:
[----:B------:R-:W-:Y:S05]  /*40c0*/  BSYNC B1 ;  /* 0x0000000000017941 */ /* 0x000fea0003800000 */
.L_x_98:
[----:B-----5:R-:W-:Y:S01]  /*40d0*/  IMAD.U32 R4, R104, 0x10000, RZ ;  /* 0x0001000068047824 */ /* 0x020fe200078e00ff */
[----:B------:R-:W-:Y:S01]  /*40e0*/  BSSY B1, `(.L_x_100) ;  /* 0x000000c000017945 */ /* 0x000fe20003800000 */
[----:B------:R-:W-:Y:S02]  /*40f0*/  @P4 IMAD.MOV.U32 R5, RZ, RZ, R15 ;  /* 0x000000ffff054224 */ /* 0x000fe400078e000f */
[----:B------:R-:W-:-:S04]  /*4100*/  FMUL R4, R4, R89 ;  /* 0x0000005904047220 */ /* 0x000fc80000400000 */
[----:B------:R-:W-:-:S05]  /*4110*/  FFMA R4, R29, R88, R4 ;  /* 0x000000581d047223 */ /* 0x000fca0000000004 */
[----:B------:R-:W-:-:S04]  /*4120*/  F2FP.BF16.F32.PACK_AB R4, RZ, R4 ;  /* 0x00000004ff04723e */ /* 0x000fc800000010ff */
[----:B------:R-:W-:Y:S01]  /*4130*/  PRMT R6, R4, 0x7610, R6 ;  /* 0x0000761004067816 */ /* 0x000fe20000000006 */
[----:B------:R-:W-:-:S05]  /*4140*/  @P4 IMAD.MOV.U32 R4, RZ, RZ, R14 ;  /* 0x000000ffff044224 */ /* 0x000fca00078e000e */
[----:B------:R4:W-:Y:S01]  /*4150*/  @P4 STG.E.U16 desc[UR36][R4.64+0x12], R6 ;  /* 0x0000120604004986 */ /* 0x0009e2000c101524 */
[----:B------:R-:W-:-:S04]  /*4160*/  ISETP.NE.AND P4, PT, R108, RZ, PT ;  /* 0x000000ff6c00720c */ /* 0x000fc80003f85270 */
[----:B------:R-:W-:-:S13]  /*4170*/  ISETP.GT.AND P4, PT, R3, 0x88, P4 ;  /* 0x000000880300780c */ /* 0x000fda0002784270 */
[----:B----4-:R-:W-:Y:S05]  /*4180*/  @!P4 BRA `(.L_x_101) ;  /* 0x000000000004c947 */ /* 0x010fea0003800000 */
[----:B------:R4:W5:Y:S02]  /*4190*/  LDG.E.LTC128B.U16 R104, desc[UR36][R10.64+0x10] ;  /* 0x000010240a687981 */ /* 0x000964000c1e1520 */
.L_x_101:
[----:B------:R-:W-:Y:S05]  /*41a0*/  BSYNC B1 ;  /* 0x0000000000017941 */ /* 0x000fea0003800000 */
.L_x_100:
        /* <DEDUP_REMOVED lines=9> */
.L_x_103:
[----:B------:R-:W-:Y:S05]  /*4240*/  BSYNC B1 ;  /* 0x0000000000017941 */ /* 0x000fea0003800000 */
.L_x_102:
[----:B-----5:R-:W-:Y:S01]  /*4250*/  IMAD.U32 R4, R104, 0x10000, RZ ;  /* 0x0001000068047824 */ /* 0x020fe200078e00ff */
[----:B------:R-:W-:Y:S01]  /*4260*/  ISETP.NE.AND P6, PT, R106, RZ, PT ;  /* 0x000000ff6a00720c */ /* 0x000fe20003fc5270 */
        /* <DEDUP_REMOVED lines=8> */
[----:B------:R-:W-:-:S13]  /*42f0*/  ISETP.GT.AND P4, PT, R3, 0x80, P6 ;  /* 0x000000800300780c */ /* 0x000fda0003784270 */
[----:B0-----:R-:W-:Y:S05]  /*4300*/  @!P4 BRA `(.L_x_105) ;  /* 0x000000000004c947 */ /* 0x001fea0003800000 */
[----:B------:R0:W5:Y:S02]  /*4310*/  LDG.E.LTC128B.U16 R104, desc[UR36][R60.64+0x20] ;  /* 0x000020243c687981 */ /* 0x000164000c1e1520 */
.L_x_105:
[----:B------:R-:W-:Y:S05]  /*4320*/  BSYNC B1 ;  /* 0x0000000000017941 */ /* 0x000fea0003800000 */
.L_x_104:
[----:B-----5:R-:W-:Y:S01]  /*4330*/  IMAD.U32 R4, R104, 0x10000, RZ ;  /* 0x0001000068047824 */ /* 0x020fe200078e00ff */
[----:B------:R-:W-:Y:S01]  /*4340*/  ISETP.NE.AND P6, PT, R23, RZ, PT ;  /* 0x000000ff1700720c */ /* 0x000fe20003fc5270 */
[----:B------:R-:W-:Y:S02]  /*4350*/  BSSY B1, `(.L_x_106) ;  /* 0x000000b000017945 */ /* 0x000fe40003800000 */
[----:B------:R-:W-:Y:S01]  /*4360*/  FMUL R5, R4, R89 ;  /* 0x0000005904057220 */ /* 0x000fe20000400000 */
[----:B------:R-:W-:-:S03]  /*4370*/  @P4 IMAD.MOV.U32 R4, RZ, RZ, R14 ;  /* 0x000000ffff044224 */ /* 0x000fc600078e000e */
        /* <DEDUP_REMOVED lines=8> */
.L_x_107:
[----:B------:R-:W-:Y:S05]  /*4400*/  BSYNC B1 ;  /* 0x0000000000017941 */ /* 0x000fea0003800000 */
.L_x_106:
        /* <DEDUP_REMOVED lines=11> */
[----:B0-----:R-:W-:Y:S05]  /*44c0*/  @!P4 BRA `(.L_x_109) ;  /* 0x000000000004c947 */ /* 0x001fea0003800000 */
[----:B------:R0:W5:Y:S02]  /*44d0*/  LDG.E.LTC128B.U16 R104, desc[UR36][R10.64+0x20] ;  /* 0x000020240a687981 */ /* 0x000164000c1e1520 */
.L_x_109:
[----:B------:R-:W-:Y:S05]  /*44e0*/  BSYNC B1 ;  /* 0x0000000000017941 */ /* 0x000fea0003800000 */
.L_x_108:
[----:B-----5:R-:W-:Y:S01]  /*44f0*/  IMAD.U32 R4, R104, 0x10000, RZ ;  /* 0x0001000068047824 */ /* 0x020fe200078e00ff */
[----:B------:R-:W-:Y:S03]  /*4500*/  BSSY B1, `(.L_x_110) ;  /* 0x000000b000017945 */ /* 0x000fe60003800000 */
        /* <DEDUP_REMOVED lines=10> */
.L_x_111:
[----:B------:R-:W-:Y:S05]  /*45b0*/  BSYNC B1 ;  /* 0x0000000000017941 */ /* 0x000fea0003800000 */
.L_x_110:
        /* <DEDUP_REMOVED lines=13> */
.L_x_113:
[----:B------:R-:W-:Y:S05]  /*4690*/  BSYNC B1 ;  /* 0x0000000000017941 */ /* 0x000fea0003800000 */
.L_x_112:
        /* <DEDUP_REMOVED lines=13> */
.L_x_115:
[----:B------:R-:W-:Y:S05]  /*4770*/  BSYNC B1 ;  /* 0x0000000000017941 */ /* 0x000fea0003800000 */
.L_x_114:
        /* <DEDUP_REMOVED lines=13> */
.L_x_117:
[----:B------:R-:W-:Y:S05]  /*4850*/  BSYNC B1 ;  /* 0x0000000000017941 */ /* 0x000fea0003800000 */
.L_x_116:
        /* <DEDUP_REMOVED lines=12> */
.L_x_119:
[----:B------:R-:W-:Y:S05]  /*4920*/  BSYNC B1 ;  /* 0x0000000000017941 */ /* 0x000fea0003800000 */
.L_x_118:
        /* <DEDUP_REMOVED lines=13> */
.L_x_121:
[----:B------:R-:W-:Y:S05]  /*4a00*/  BSYNC B1 ;  /* 0x0000000000017941 */ /* 0x000fea0003800000 */
.L_x_120:
        /* <DEDUP_REMOVED lines=13> */
.L_x_123:
[----:B------:R-:W-:Y:S05]  /*4ae0*/  BSYNC B1 ;  /* 0x0000000000017941 */ /* 0x000fea0003800000 */
.L_x_122:
[----:B-----5:R-:W-:Y:S01]  /*4af0*/  SHF.L.U32 R4, R104, 0x10, RZ ;  /* 0x0000001068047819 */ /* 0x020fe200000006ff */
[----:B------:R-:W-:Y:S01]  /*4b00*/  @P4 IMAD.MOV.U32 R5, RZ, RZ, R15 ;  /* 0x000000ffff054224 */ /* 0x000fe200078e000f */
[----:B------:R-:W-:Y:S03]  /*4b10*/  BSSY B1, `(.L_x_124) ;  /* 0x000000b000017945 */ /* 0x000fe60003800000 */
        /* <DEDUP_REMOVED lines=10> */
.L_x_125:
[----:B------:R-:W-:Y:S05]  /*4bc0*/  BSYNC B1 ;  /* 0x0000000000017941 */ /* 0x000fea0003800000 */
.L_x_124:
        /* <DEDUP_REMOVED lines=12> */
.L_x_127:
[----:B------:R-:W-:Y:S05]  /*4c90*/  BSYNC B1 ;  /* 0x0000000000017941 */ /* 0x000fea0003800000 */
.L_x_126:
        /* <DEDUP_REMOVED lines=13> */
.L_x_129:
[----:B------:R-:W-:Y:S05]  /*4d70*/  BSYNC B1 ;  /* 0x0000000000017941 */ /* 0x000fea0003800000 */
.L_x_128:
        /* <DEDUP_REMOVED lines=12> */
.L_x_131:
[----:B------:R-:W-:Y:S05]  /*4e40*/  BSYNC B1 ;  /* 0x0000000000017941 */ /* 0x000fea0003800000 */
.L_x_130:
        /* <DEDUP_REMOVED lines=12> */
.L_x_133:
[----:B------:R-:W-:Y:S05]  /*4f10*/  BSYNC B1 ;  /* 0x0000000000017941 */ /* 0x000fea0003800000 */
.L_x_132:
[----:B-----5:R-:W-:Y:S01]  /*4f20*/  IMAD.U32 R4, R104, 0x10000, RZ ;  /* 0x0001000068047824 */ /* 0x020fe200078e00ff */
[----:B------:R-:W-:Y:S01]  /*4f30*/  ISETP.GT.AND P5, PT, R3, 0x88, P5 ;  /* 0x000000880300780c */ /* 0x000fe20002fa4270 */
        /* <DEDUP_REMOVED lines=8> */
[----:B------:R-:W-:Y:S05]  /*4fc0*/  @!P5 BRA `(.L_x_135) ;  /* 0x000000000004d947 */ /* 0x000fea0003800000 */
[----:B------:R0:W5:Y:S02]  /*4fd0*/  LDG.E.LTC128B.U16 R104, desc[UR36][R10.64+0x52] ;  /* 0x000052240a687981 */ /* 0x000164000c1e1520 */
.L_x_135:
[----:B------:R-:W-:Y:S05]  /*4fe0*/  BSYNC B1 ;  /* 0x0000000000017941 */ /* 0x000fea0003800000 */
.L_x_134:
[----:B0----5:R-:W-:Y:S01]  /*4ff0*/  IMAD.U32 R4, R104, 0x10000, RZ ;  /* 0x0001000068047824 */ /* 0x021fe200078e00ff */
        /* <DEDUP_REMOVED lines=11> */
.L_x_137:
[----:B------:R-:W-:Y:S05]  /*50b0*/  BSYNC B1 ;  /* 0x0000000000017941 */ /* 0x000fea0003800000 */
.L_x_136:
[----:B0----5:R-:W-:Y:S01]  /*50c0*/  IMAD.U32 R4, R104, 0x10000, RZ ;  /* 0x0001000068047824 */ /* 0x021fe200078e00ff */
        /* <DEDUP_REMOVED lines=11> */
.L_x_139:
[----:B------:R-:W-:Y:S05]  /*5180*/  BSYNC B1 ;  /* 0x0000000000017941 */ /* 0x000fea0003800000 */
.L_x_138:
        /* <DEDUP_REMOVED lines=12> */
.L_x_141:
[----:B------:R-:W-:Y:S05]  /*5250*/  BSYNC B1 ;  /* 0x0000000000017941 */ /* 0x000fea0003800000 */
.L_x_140:
        /* <DEDUP_REMOVED lines=12> */
.L_x_143:
[----:B------:R-:W-:Y:S05]  /*5320*/  BSYNC B1 ;  /* 0x0000000000017941 */ /* 0x000fea0003800000 */
.L_x_142:
        /* <DEDUP_REMOVED lines=12> */
.L_x_145:
[----:B------:R-:W-:Y:S05]  /*53f0*/  BSYNC B1 ;  /* 0x0000000000017941 */ /* 0x000fea0003800000 */
.L_x_144:
        /* <DEDUP_REMOVED lines=12> */
.L_x_147:
[----:B------:R-:W-:Y:S05]  /*54c0*/  BSYNC B1 ;  /* 0x0000000000017941 */ /* 0x000fea0003800000 */
.L_x_146:
        /* <DEDUP_REMOVED lines=9> */
.L_x_149:
[----:B------:R-:W-:Y:S05]  /*5560*/  BSYNC B1 ;  /* 0x0000000000017941 */ /* 0x000fea0003800000 */
.L_x_148:
        /* <DEDUP_REMOVED lines=12> */
.L_x_151:
[----:B------:R-:W-:Y:S05]  /*5630*/  BSYNC B1 ;  /* 0x0000000000017941 */ /* 0x000fea0003800000 */
.L_x_150:
[----:B------:R-:W-:Y:S05]  /*5640*/  @!P0 BRA `(.L_x_152) ;  /* 0x0000001400f08947 */ /* 0x000fea0003800000 */
[----:B-----5:R-:W-:-:S04]  /*5650*/  IMAD.U32 R104, R104, 0x10000, RZ ;  /* 0x0001000068687824 */ /* 0x020fc800078e00ff */
[----:B------:R-:W-:-:S04]  /*5660*/  FMUL R104, R104, R89 ;  /* 0x0000005968687220 */ /* 0x000fc80000400000 */
[----:B------:R-:W-:-:S05]  /*5670*/  FFMA R104, R55, R88, R104 ;  /* 0x0000005837687223 */ /* 0x000fca0000000068 */
[----:B------:R-:W-:-:S05]  /*5680*/  F2FP.BF16.F32.PACK_AB R104, RZ, R104 ;  /* 0x00000068ff68723e */ /* 0x000fca00000010ff */
[----:B------:R0:W-:Y:S01]  /*5690*/  STG.E.U16 desc[UR36][R12.64+0x72], R104 ;  /* 0x000072680c007986 */ /* 0x0001e2000c101524 */
[----:B------:R-:W-:Y:S05]  /*56a0*/  BRA `(.L_x_152) ;  /* 0x0000001400d87947 */ /* 0x000fea0003800000 */
.L_x_29:
[----:B------:R-:W-:Y:S01]  /*56b0*/  ULDC.64 UR4, c[0x0][0x5c0] ;  /* 0x0001700000047ab9 */ /* 0x000fe20000000a00 */
[----:B------:R-:W-:Y:S01]  /*56c0*/  ISETP.GT.AND P3, PT, R4, 0x1, PT ;  /* 0x000000010400780c */ /* 0x000fe20003f64270 */
[-C--:B------:R-:W-:Y:S01]  /*56d0*/  FMUL R56, R56, R88.reuse ;  /* 0x0000005838387220 */ /* 0x080fe20000400000 */
[----:B------:R-:W-:Y:S01]  /*56e0*/  LEA R14, P1, R104, UR4, 0x1 ;  /* 0x00000004680e7c11 */ /* 0x000fe2000f8208ff */
[-C--:B------:R-:W-:Y:S01]  /*56f0*/  FMUL R57, R57, R88.reuse ;  /* 0x0000005839397220 */ /* 0x080fe20000400000 */
[----:B------:R-:W-:Y:S01]  /*5700*/  IMAD.SHL.U32 R7, R12, 0x10, RZ ;  /* 0x000000100c077824 */ /* 0x000fe200078e00ff */
[----:B------:R-:W-:Y:S01]  /*5710*/  ISETP.GT.AND P2, PT, R3, 0x8, P6 ;  /* 0x000000080300780c */ /* 0x000fe20003744270 */
[-C--:B------:R-:W-:Y:S01]  /*5720*/  FMUL R58, R58, R88.reuse ;  /* 0x000000583a3a7220 */ /* 0x080fe20000400000 */
[----:B------:R-:W-:Y:S01]  /*5730*/  LEA.HI.X R15, R104, UR5, R93, 0x1, P1 ;  /* 0x00000005680f7c11 */ /* 0x000fe200088f0c5d */
[-C--:B------:R-:W-:Y:S01]  /*5740*/  FMUL R59, R59, R88.reuse ;  /* 0x000000583b3b7220 */ /* 0x080fe20000400000 */
[----:B------:R-:W-:Y:S01]  /*5750*/  ISETP.GT.AND P1, PT, R3, RZ, P3 ;  /* 0x000000ff0300720c */ /* 0x000fe20001f24270 */
[----:B------:R-:W-:Y:S01]  /*5760*/  FMUL R60, R60, R88 ;  /* 0x000000583c3c7220 */ /* 0x000fe20000400000 */
[----:B------:R-:W-:Y:S01]  /*5770*/  F2FP.BF16.F32.PACK_AB R56, RZ, R56 ;  /* 0x00000038ff38723e */ /* 0x000fe200000010ff */
[-C--:B------:R-:W-:Y:S01]  /*5780*/  FMUL R61, R61, R88.reuse ;  /* 0x000000583d3d7220 */ /* 0x080fe20000400000 */
[----:B------:R-:W-:Y:S01]  /*5790*/  F2FP.BF16.F32.PACK_AB R57, RZ, R57 ;  /* 0x00000039ff39723e */ /* 0x000fe200000010ff */
[----:B------:R-:W-:Y:S01]  /*57a0*/  FMUL R63, R63, R88 ;  /* 0x000000583f3f7220 */ /* 0x000fe20000400000 */
[C---:B------:R-:W-:Y:S01]  /*57b0*/  SHF.L.U64.HI R5, R12.reuse, 0x4, R13 ;  /* 0x000000040c057819 */ /* 0x040fe2000001020d */
[----:B------:R-:W-:Y:S01]  /*57c0*/  @P0 STG.E.U16 desc[UR36][R14.64], R56 ;  /* 0x000000380e000986 */ /* 0x000fe2000c101524 */
[----:B------:R-:W-:Y:S01]  /*57d0*/  PRMT R9, R57, 0x7610, R9 ;  /* 0x0000761039097816 */ /* 0x000fe20000000009 */
[----:B------:R-:W-:Y:S01]  /*57e0*/  IMAD.SHL.U32 R57, R12, 0x100, RZ ;  /* 0x000001000c397824 */ /* 0x000fe200078e00ff */
[----:B------:R-:W-:Y:S01]  /*57f0*/  IADD3 R8, P0, R7, R14, RZ ;  /* 0x0000000e07087210 */ /* 0x000fe20007f1e0ff */
[----:B------:R-:W-:Y:S01]  /*5800*/  FMUL R62, R62, R88 ;  /* 0x000000583e3e7220 */ /* 0x000fe20000400000 */
[----:B------:R-:W-:Y:S01]  /*5810*/  F2FP.BF16.F32.PACK_AB R58, RZ, R58 ;  /* 0x0000003aff3a723e */ /* 0x000fe200000010ff */
[----:B------:R-:W-:Y:S01]  /*5820*/  @P1 IMAD.MOV.U32 R11, RZ, RZ, R15 ;  /* 0x000000ffff0b1224 */ /* 0x000fe200078e000f */
[----:B------:R-:W-:Y:S01]  /*5830*/  @P1 MOV R10, R14 ;  /* 0x0000000e000a1202 */ /* 0x000fe20000000f00 */
[-C--:B------:R-:W-:Y:S01]  /*5840*/  FMUL R64, R64, R88.reuse ;  /* 0x0000005840407220 */ /* 0x080fe20000400000 */
[----:B------:R-:W-:Y:S01]  /*5850*/  SHF.L.U64.HI R23, R12, 0x8, R13 ;  /* 0x000000080c177819 */ /* 0x000fe2000001020d */
[-C--:B------:R-:W-:Y:S01]  /*5860*/  FMUL R65, R65, R88.reuse ;  /* 0x0000005841417220 */ /* 0x080fe20000400000 */
[----:B------:R-:W-:Y:S01]  /*5870*/  ISETP.GT.AND P4, PT, R4, 0x8, PT ;  /* 0x000000080400780c */ /* 0x000fe20003f84270 */
[----:B------:R0:W-:Y:S01]  /*5880*/  @P1 STG.E.U16 desc[UR36][R10.64+0x2], R9 ;  /* 0x000002090a001986 */ /* 0x0001e2000c101524 */
[----:B------:R-:W-:Y:S01]  /*5890*/  F2FP.BF16.F32.PACK_AB R59, RZ, R59 ;  /* 0x0000003bff3b723e */ /* 0x000fe200000010ff */
[----:B------:R-:W-:Y:S01]  /*58a0*/  FMUL R66, R66, R88 ;  /* 0x0000005842427220 */ /* 0x000fe20000400000 */
[----:B------:R-:W-:Y:S01]  /*58b0*/  F2FP.BF16.F32.PACK_AB R60, RZ, R60 ;  /* 0x0000003cff3c723e */ /* 0x000fe200000010ff */
[-C--:B------:R-:W-:Y:S01]  /*58c0*/  FMUL R67, R67, R88.reuse ;  /* 0x0000005843437220 */ /* 0x080fe20000400000 */
[----:B------:R-:W-:Y:S01]  /*58d0*/  F2FP.BF16.F32.PACK_AB R61, RZ, R61 ;  /* 0x0000003dff3d723e */ /* 0x000fe200000010ff */
[-C--:B------:R-:W-:Y:S01]  /*58e0*/  FMUL R68, R68, R88.reuse ;  /* 0x0000005844447220 */ /* 0x080fe20000400000 */
[----:B------:R-:W-:Y:S01]  /*58f0*/  F2FP.BF16.F32.PACK_AB R63, RZ, R63 ;  /* 0x0000003fff3f723e */ /* 0x000fe200000010ff */
[----:B------:R-:W-:Y:S01]  /*5900*/  FMUL R69, R69, R88 ;  /* 0x0000005845457220 */ /* 0x000fe20000400000 */
[----:B------:R-:W-:Y:S01]  /*5910*/  F2FP.BF16.F32.PACK_AB R62, RZ, R62 ;  /* 0x0000003eff3e723e */ /* 0x000fe200000010ff */
[----:B------:R-:W-:Y:S01]  /*5920*/  FMUL R70, R70, R88 ;  /* 0x0000005846467220 */ /* 0x000fe20000400000 */
[----:B------:R-:W-:Y:S01]  /*5930*/  F2FP.BF16.F32.PACK_AB R64, RZ, R64 ;  /* 0x00000040ff40723e */ /* 0x000fe200000010ff */
[----:B0-----:R-:W-:Y:S01]  /*5940*/  IMAD.X R9, R5, 0x1, R15, P0 ;  /* 0x0000000105097824 */ /* 0x001fe200000e060f */
[----:B------:R-:W-:Y:S01]  /*5950*/  ISETP.GT.AND P0, PT, R3, 0x8, P3 ;  /* 0x000000080300780c */ /* 0x000fe20001f04270 */
[-C--:B------:R-:W-:Y:S01]  /*5960*/  FMUL R71, R71, R88.reuse ;  /* 0x0000005847477220 */ /* 0x080fe20000400000 */
[----:B------:R-:W-:Y:S01]  /*5970*/  ISETP.GT.AND P3, PT, R4, 0x9, PT ;  /* 0x000000090400780c */ /* 0x000fe20003f64270 */
[----:B------:R-:W-:Y:S01]  /*5980*/  FMUL R72, R72, R88 ;  /* 0x0000005848487220 */ /* 0x000fe20000400000 */
[----:B------:R-:W-:Y:S01]  /*5990*/  @P2 STG.E.U16 desc[UR36][R8.64], R58 ;  /* 0x0000003a08002986 */ /* 0x000fe2000c101524 */
[----:B------:R-:W-:Y:S01]  /*59a0*/  IADD3 R6, P1, P2, R57, R14, R7 ;  /* 0x0000000e39067210 */ /* 0x000fe20007a3e007 */
[-C--:B------:R-:W-:Y:S01]  /*59b0*/  FMUL R73, R73, R88.reuse ;  /* 0x0000005849497220 */ /* 0x080fe20000400000 */
[----:B------:R-:W-:Y:S01]  /*59c0*/  F2FP.BF16.F32.PACK_AB R65, RZ, R65 ;  /* 0x00000041ff41723e */ /* 0x000fe200000010ff */
[-C--:B------:R-:W-:Y:S01]  /*59d0*/  FMUL R74, R74, R88.reuse ;  /* 0x000000584a4a7220 */ /* 0x080fe20000400000 */
[----:B------:R-:W-:Y:S01]  /*59e0*/  IADD3.X R7, R23, R15, R5, P1, P2 ;  /* 0x0000000f17077210 */ /* 0x000fe20000fe4405 */
[-C--:B------:R-:W-:Y:S01]  /*59f0*/  FMUL R75, R75, R88.reuse ;  /* 0x000000584b4b7220 */ /* 0x080fe20000400000 */
[C---:B------:R-:W-:Y:S01]  /*5a00*/  ISETP.GT.AND P1, PT, R3.reuse, RZ, P4 ;  /* 0x000000ff0300720c */ /* 0x040fe20002724270 */
[-C--:B------:R-:W-:Y:S01]  /*5a10*/  FMUL R76, R76, R88.reuse ;  /* 0x000000584c4c7220 */ /* 0x080fe20000400000 */
[----:B------:R-:W-:Y:S01]  /*5a20*/  @P0 STG.E.U16 desc[UR36][R8.64+0x2], R59 ;  /* 0x0000023b08000986 */ /* 0x000fe2000c101524 */
[----:B------:R-:W-:Y:S01]  /*5a30*/  ISETP.GT.AND P0, PT, R3, RZ, P3 ;  /* 0x000000ff0300720c */ /* 0x000fe20001f04270 */
[-C--:B------:R-:W-:Y:S01]  /*5a40*/  FMUL R77, R77, R88.reuse ;  /* 0x000000584d4d7220 */ /* 0x080fe20000400000 */
[----:B------:R-:W-:Y:S01]  /*5a50*/  ISETP.GT.AND P2, PT, R4, 0x11, PT ;  /* 0x000000110400780c */ /* 0x000fe20003f44270 */
[----:B------:R-:W-:Y:S01]  /*5a60*/  FMUL R78, R78, R88 ;  /* 0x000000584e4e7220 */ /* 0x000fe20000400000 */
[----:B------:R-:W-:Y:S01]  /*5a70*/  F2FP.BF16.F32.PACK_AB R66, RZ, R66 ;  /* 0x00000042ff42723e */ /* 0x000fe200000010ff */
[-C--:B------:R-:W-:Y:S01]  /*5a80*/  FMUL R79, R79, R88.reuse ;  /* 0x000000584f4f7220 */ /* 0x080fe20000400000 */
[----:B------:R-:W-:Y:S01]  /*5a90*/  F2FP.BF16.F32.PACK_AB R67, RZ, R67 ;  /* 0x00000043ff43723e */ /* 0x000fe200000010ff */
[----:B------:R-:W-:Y:S01]  /*5aa0*/  FMUL R80, R80, R88 ;  /* 0x0000005850507220 */ /* 0x000fe20000400000 */
[----:B------:R-:W-:Y:S01]  /*5ab0*/  F2FP.BF16.F32.PACK_AB R68, RZ, R68 ;  /* 0x00000044ff44723e */ /* 0x000fe200000010ff */
[----:B------:R-:W-:Y:S01]  /*5ac0*/  FMUL R81, R81, R88 ;  /* 0x0000005851517220 */ /* 0x000fe20000400000 */
[--C-:B------:R-:W-:Y:S01]  /*5ad0*/  @P1 IMAD.MOV.U32 R10, RZ, RZ, R14.reuse ;  /* 0x000000ffff0a1224 */ /* 0x100fe200078e000e */
[----:B------:R-:W-:Y:S01]  /*5ae0*/  F2FP.BF16.F32.PACK_AB R69, RZ, R69 ;  /* 0x00000045ff45723e */ /* 0x000fe200000010ff */
[--C-:B------:R-:W-:Y:S01]  /*5af0*/  @P1 IMAD.MOV.U32 R11, RZ, RZ, R15.reuse ;  /* 0x000000ffff0b1224 */ /* 0x100fe200078e000f */
[----:B------:R-:W-:Y:S01]  /*5b00*/  F2FP.BF16.F32.PACK_AB R70, RZ, R70 ;  /* 0x00000046ff46723e */ /* 0x000fe200000010ff */
[-C--:B------:R-:W-:Y:S01]  /*5b10*/  FMUL R82, R82, R88.reuse ;  /* 0x0000005852527220 */ /* 0x080fe20000400000 */
[----:B------:R-:W-:Y:S01]  /*5b20*/  F2FP.BF16.F32.PACK_AB R71, RZ, R71 ;  /* 0x00000047ff47723e */ /* 0x000fe200000010ff */
[-C--:B------:R-:W-:Y:S01]  /*5b30*/  FMUL R83, R83, R88.reuse ;  /* 0x0000005853537220 */ /* 0x080fe20000400000 */
[----:B------:R0:W-:Y:S01]  /*5b40*/  @P1 STG.E.U16 desc[UR36][R10.64+0x10], R60 ;  /* 0x0000103c0a001986 */ /* 0x0001e2000c101524 */
[----:B------:R-:W-:Y:S01]  /*5b50*/  ISETP.GT.AND P1, PT, R3, 0x8, P4 ;  /* 0x000000080300780c */ /* 0x000fe20002724270 */
[----:B------:R-:W-:Y:S01]  /*5b60*/  FMUL R84, R84, R88 ;  /* 0x0000005854547220 */ /* 0x000fe20000400000 */
[----:B------:R-:W-:Y:S01]  /*5b70*/  F2FP.BF16.F32.PACK_AB R72, RZ, R72 ;  /* 0x00000048ff48723e */ /* 0x000fe200000010ff */
[-C--:B------:R-:W-:Y:S01]  /*5b80*/  FMUL R85, R85, R88.reuse ;  /* 0x0000005855557220 */ /* 0x080fe20000400000 */
[----:B------:R-:W-:Y:S01]  /*5b90*/  F2FP.BF16.F32.PACK_AB R73, RZ, R73 ;  /* 0x00000049ff49723e */ /* 0x000fe200000010ff */
[----:B------:R-:W-:Y:S01]  /*5ba0*/  FMUL R86, R86, R88 ;  /* 0x0000005856567220 */ /* 0x000fe20000400000 */
[----:B------:R-:W-:Y:S01]  /*5bb0*/  F2FP.BF16.F32.PACK_AB R74, RZ, R74 ;  /* 0x0000004aff4a723e */ /* 0x000fe200000010ff */
[-C--:B------:R-:W-:Y:S01]  /*5bc0*/  FMUL R87, R87, R88.reuse ;  /* 0x0000005857577220 */ /* 0x080fe20000400000 */
[----:B------:R-:W-:Y:S01]  /*5bd0*/  F2FP.BF16.F32.PACK_AB R75, RZ, R75 ;  /* 0x0000004bff4b723e */ /* 0x000fe200000010ff */
[----:B------:R-:W-:Y:S01]  /*5be0*/  FMUL R24, R24, R88 ;  /* 0x0000005818187220 */ /* 0x000fe20000400000 */
[C---:B------:R-:W-:Y:S01]  /*5bf0*/  ISETP.GT.AND P5, PT, R4.reuse, 0x28, PT ;  /* 0x000000280400780c */ /* 0x040fe20003fa4270 */
[--C-:B0-----:R-:W-:Y:S01]  /*5c00*/  @P0 IMAD.MOV.U32 R10, RZ, RZ, R14.reuse ;  /* 0x000000ffff0a0224 */ /* 0x101fe200078e000e */
[----:B------:R-:W-:Y:S01]  /*5c10*/  F2FP.BF16.F32.PACK_AB R76, RZ, R76 ;  /* 0x0000004cff4c723e */ /* 0x000fe200000010ff */
[--C-:B------:R-:W-:Y:S01]  /*5c20*/  @P0 IMAD.MOV.U32 R11, RZ, RZ, R15.reuse ;  /* 0x000000ffff0b0224 */ /* 0x100fe200078e000f */
[----:B------:R-:W-:Y:S01]  /*5c30*/  ISETP.GT.AND P4, PT, R4, 0x29, PT ;  /* 0x000000290400780c */ /* 0x000fe20003f84270 */
[-C--:B------:R-:W-:Y:S01]  /*5c40*/  FMUL R25, R25, R88.reuse ;  /* 0x0000005819197220 */ /* 0x080fe20000400000 */
[----:B------:R-:W-:Y:S01]  /*5c50*/  F2FP.BF16.F32.PACK_AB R77, RZ, R77 ;  /* 0x0000004dff4d723e */ /* 0x000fe200000010ff */
[-C--:B------:R-:W-:Y:S01]  /*5c60*/  FMUL R26, R26, R88.reuse ;  /* 0x000000581a1a7220 */ /* 0x080fe20000400000 */
[----:B------:R0:W-:Y:S01]  /*5c70*/  @P0 STG.E.U16 desc[UR36][R10.64+0x12], R61 ;  /* 0x0000123d0a000986 */ /* 0x0001e2000c101524 */
[----:B------:R-:W-:Y:S01]  /*5c80*/  ISETP.GT.AND P0, PT, R3, 0x8, P3 ;  /* 0x000000080300780c */ /* 0x000fe20001f04270 */
[-C--:B------:R-:W-:Y:S01]  /*5c90*/  FMUL R27, R27, R88.reuse ;  /* 0x000000581b1b7220 */ /* 0x080fe20000400000 */
[C---:B------:R-:W-:Y:S01]  /*5ca0*/  ISETP.GT.AND P3, PT, R4.reuse, 0x10, PT ;  /* 0x000000100400780c */ /* 0x040fe20003f64270 */
[----:B------:R-:W-:Y:S01]  /*5cb0*/  @P1 STG.E.U16 desc[UR36][R8.64+0x10], R62 ;  /* 0x0000103e08001986 */ /* 0x000fe2000c101524 */
[----:B------:R-:W-:Y:S01]  /*5cc0*/  ISETP.GT.AND P1, PT, R4, 0x19, PT ;  /* 0x000000190400780c */ /* 0x000fe20003f24270 */
        /* <DEDUP_REMOVED lines=8> */
[----:B------:R-:W-:Y:S01]  /*5d50*/  @P0 STG.E.U16 desc[UR36][R8.64+0x12], R63 ;  /* 0x0000123f08000986 */ /* 0x000fe2000c101524 */
[----:B------:R-:W-:Y:S01]  /*5d60*/  ISETP.GT.AND P0, PT, R3, RZ, P3 ;  /* 0x000000ff0300720c */ /* 0x000fe20001f04270 */
[----:B------:R-:W-:Y:S01]  /*5d70*/  FMUL R32, R32, R88 ;  /* 0x0000005820207220 */ /* 0x000fe20000400000 */
[----:B------:R-:W-:Y:S01]  /*5d80*/  F2FP.BF16.F32.PACK_AB R82, RZ, R82 ;  /* 0x00000052ff52723e */ /* 0x000fe200000010ff */
[-C--:B------:R-:W-:Y:S01]  /*5d90*/  FMUL R33, R33, R88.reuse ;  /* 0x0000005821217220 */ /* 0x080fe20000400000 */
[----:B------:R-:W-:Y:S01]  /*5da0*/  F2FP.BF16.F32.PACK_AB R83, RZ, R83 ;  /* 0x00000053ff53723e */ /* 0x000fe200000010ff */
[----:B------:R-:W-:Y:S01]  /*5db0*/  FMUL R34, R34, R88 ;  /* 0x0000005822227220 */ /* 0x000fe20000400000 */
[----:B------:R-:W-:Y:S01]  /*5dc0*/  F2FP.BF16.F32.PACK_AB R84, RZ, R84 ;  /* 0x00000054ff54723e */ /* 0x000fe200000010ff */
[-C--:B------:R-:W-:Y:S01]  /*5dd0*/  FMUL R35, R35, R88.reuse ;  /* 0x0000005823237220 */ /* 0x080fe20000400000 */
[----:B------:R-:W-:Y:S01]  /*5de0*/  P2R R5, PR, RZ, 0x20 ;  /* 0x00000020ff057803 */ /* 0x000fe20000000000 */
[-C--:B------:R-:W-:Y:S01]  /*5df0*/  FMUL R36, R36, R88.reuse ;  /* 0x0000005824247220 */ /* 0x080fe20000400000 */
[----:B------:R-:W-:Y:S01]  /*5e00*/  F2FP.BF16.F32.PACK_AB R85, RZ, R85 ;  /* 0x00000055ff55723e */ /* 0x000fe200000010ff */
[----:B------:R-:W-:Y:S01]  /*5e10*/  FMUL R37, R37, R88 ;  /* 0x0000005825257220 */ /* 0x000fe20000400000 */
[----:B------:R-:W-:Y:S01]  /*5e20*/  F2FP.BF16.F32.PACK_AB R86, RZ, R86 ;  /* 0x00000056ff56723e */ /* 0x000fe200000010ff */
[--C-:B0-----:R-:W-:Y:S01]  /*5e30*/  @P0 IMAD.MOV.U32 R10, RZ, RZ, R14.reuse ;  /* 0x000000ffff0a0224 */ /* 0x101fe200078e000e */
[----:B------:R-:W-:Y:S01]  /*5e40*/  F2FP.BF16.F32.PACK_AB R87, RZ, R87 ;  /* 0x00000057ff57723e */ /* 0x000fe200000010ff */
[--C-:B------:R-:W-:Y:S01]  /*5e50*/  @P0 IMAD.MOV.U32 R11, RZ, RZ, R15.reuse ;  /* 0x000000ffff0b0224 */ /* 0x100fe200078e000f */
[----:B------:R-:W-:Y:S01]  /*5e60*/  F2FP.BF16.F32.PACK_AB R24, RZ, R24 ;  /* 0x00000018ff18723e */ /* 0x000fe200000010ff */
[-C--:B------:R-:W-:Y:S01]  /*5e70*/  FMUL R38, R38, R88.reuse ;  /* 0x0000005826267220 */ /* 0x080fe20000400000 */
[----:B------:R-:W-:Y:S01]  /*5e80*/  F2FP.BF16.F32.PACK_AB R25, RZ, R25 ;  /* 0x00000019ff19723e */ /* 0x000fe200000010ff */
[-C--:B------:R-:W-:Y:S01]  /*5e90*/  FMUL R39, R39, R88.reuse ;  /* 0x0000005827277220 */ /* 0x080fe20000400000 */
[----:B------:R0:W-:Y:S01]  /*5ea0*/  @P0 STG.E.U16 desc[UR36][R10.64+0x20], R64 ;  /* 0x000020400a000986 */ /* 0x0001e2000c101524 */
        /* <DEDUP_REMOVED lines=10> */
[----:B------:R-:W-:Y:S01]  /*5f50*/  F2FP.BF16.F32.PACK_AB R30, RZ, R30 ;  /* 0x0000001eff1e723e */ /* 0x000fe200000010ff */
[----:B------:R-:W-:Y:S01]  /*5f60*/  FMUL R45, R45, R88 ;  /* 0x000000582d2d7220 */ /* 0x000fe20000400000 */
[----:B------:R-:W-:Y:S01]  /*5f70*/  F2FP.BF16.F32.PACK_AB R31, RZ, R31 ;  /* 0x0000001fff1f723e */ /* 0x000fe200000010ff */
[----:B0-----:R-:W-:Y:S01]  /*5f80*/  @P0 IMAD.MOV.U32 R10, RZ, RZ, R14 ;  /* 0x000000ffff0a0224 */ /* 0x001fe200078e000e */
[----:B------:R-:W-:Y:S01]  /*5f90*/  F2FP.BF16.F32.PACK_AB R32, RZ, R32 ;  /* 0x00000020ff20723e */ /* 0x000fe200000010ff */
[----:B------:R-:W-:Y:S01]  /*5fa0*/  @P0 IMAD.MOV.U32 R11, RZ, RZ, R15 ;  /* 0x000000ffff0b0224 */ /* 0x000fe200078e000f */
[----:B------:R-:W-:Y:S01]  /*5fb0*/  F2FP.BF16.F32.PACK_AB R33, RZ, R33 ;  /* 0x00000021ff21723e */ /* 0x000fe200000010ff */
[----:B------:R-:W-:Y:S01]  /*5fc0*/  FMUL R46, R46, R88 ;  /* 0x000000582e2e7220 */ /* 0x000fe20000400000 */
[----:B------:R-:W-:Y:S01]  /*5fd0*/  F2FP.BF16.F32.PACK_AB R34, RZ, R34 ;  /* 0x00000022ff22723e */ /* 0x000fe200000010ff */
[-C--:B------:R-:W-:Y:S01]  /*5fe0*/  FMUL R47, R47, R88.reuse ;  /* 0x000000582f2f7220 */ /* 0x080fe20000400000 */
[----:B------:R0:W-:Y:S01]  /*5ff0*/  @P0 STG.E.U16 desc[UR36][R10.64+0x22], R65 ;  /* 0x000022410a000986 */ /* 0x0001e2000c101524 */
[----:B------:R-:W-:Y:S01]  /*6000*/  ISETP.GT.AND P0, PT, R3, 0x8, P3 ;  /* 0x000000080300780c */ /* 0x000fe20001f04270 */
[-C--:B------:R-:W-:Y:S01]  /*6010*/  FMUL R48, R48, R88.reuse ;  /* 0x0000005830307220 */ /* 0x080fe20000400000 */
[----:B------:R-:W-:Y:S01]  /*6020*/  ISETP.GT.AND P3, PT, R4, 0x30, PT ;  /* 0x000000300400780c */ /* 0x000fe20003f64270 */
        /* <DEDUP_REMOVED lines=11> */
[----:B------:R-:W-:Y:S01]  /*60e0*/  ISETP.GT.AND P0, PT, R3, 0x8, P2 ;  /* 0x000000080300780c */ /* 0x000fe20001704270 */
[-C--:B------:R-:W-:Y:S01]  /*60f0*/  FMUL R54, R54, R88.reuse ;  /* 0x0000005836367220 */ /* 0x080fe20000400000 */
[----:B------:R-:W-:Y:S01]  /*6100*/  ISETP.GT.AND P2, PT, R4, 0x18, PT ;  /* 0x000000180400780c */ /* 0x000fe20003f44270 */
[----:B------:R-:W-:Y:S01]  /*6110*/  FMUL R55, R55, R88 ;  /* 0x0000005837377220 */ /* 0x000fe20000400000 */
[----:B------:R-:W-:-:S02]  /*6120*/  F2FP.BF16.F32.PACK_AB R40, RZ, R40 ;  /* 0x00000028ff28723e */ /* 0x000fc400000010ff */
[----:B------:R-:W-:Y:S02]  /*6130*/  F2FP.BF16.F32.PACK_AB R41, RZ, R41 ;  /* 0x00000029ff29723e */ /* 0x000fe400000010ff */
[----:B------:R-:W-:Y:S02]  /*6140*/  F2FP.BF16.F32.PACK_AB R42, RZ, R42 ;  /* 0x0000002aff2a723e */ /* 0x000fe400000010ff */
[----:B------:R-:W-:Y:S02]  /*6150*/  F2FP.BF16.F32.PACK_AB R43, RZ, R43 ;  /* 0x0000002bff2b723e */ /* 0x000fe400000010ff */
[----:B------:R-:W-:Y:S01]  /*6160*/  F2FP.BF16.F32.PACK_AB R44, RZ, R44 ;  /* 0x0000002cff2c723e */ /* 0x000fe200000010ff */
[----:B------:R-:W-:Y:S01]  /*6170*/  @P0 STG.E.U16 desc[UR36][R8.64+0x22], R67 ;  /* 0x0000224308000986 */ /* 0x000fe2000c101524 */
[----:B------:R-:W-:Y:S02]  /*6180*/  ISETP.GT.AND P0, PT, R3, RZ, P2 ;  /* 0x000000ff0300720c */ /* 0x000fe40001704270 */
[----:B------:R-:W-:-:S02]  /*6190*/  F2FP.BF16.F32.PACK_AB R45, RZ, R45 ;  /* 0x0000002dff2d723e */ /* 0x000fc400000010ff */
[----:B------:R-:W-:Y:S02]  /*61a0*/  F2FP.BF16.F32.PACK_AB R46, RZ, R46 ;  /* 0x0000002eff2e723e */ /* 0x000fe400000010ff */
[----:B------:R-:W-:Y:S02]  /*61b0*/  F2FP.BF16.F32.PACK_AB R47, RZ, R47 ;  /* 0x0000002fff2f723e */ /* 0x000fe400000010ff */
[----:B------:R-:W-:Y:S02]  /*61c0*/  F2FP.BF16.F32.PACK_AB R48, RZ, R48 ;  /* 0x00000030ff30723e */ /* 0x000fe400000010ff */
[----:B------:R-:W-:Y:S02]  /*61d0*/  F2FP.BF16.F32.PACK_AB R49, RZ, R49 ;  /* 0x00000031ff31723e */ /* 0x000fe400000010ff */
[----:B------:R-:W-:Y:S01]  /*61e0*/  F2FP.BF16.F32.PACK_AB R50, RZ, R50 ;  /* 0x00000032ff32723e */ /* 0x000fe200000010ff */
[----:B0-----:R-:W-:Y:S01]  /*61f0*/  @P0 IMAD.MOV.U32 R10, RZ, RZ, R14 ;  /* 0x000000ffff0a0224 */ /* 0x001fe200078e000e */
[----:B------:R-:W-:Y:S01]  /*6200*/  F2FP.BF16.F32.PACK_AB R51, RZ, R51 ;  /* 0x00000033ff33723e */ /* 0x000fe200000010ff */
[----:B------:R-:W-:Y:S01]  /*6210*/  @P0 IMAD.MOV.U32 R11, RZ, RZ, R15 ;  /* 0x000000ffff0b0224 */ /* 0x000fe200078e000f */
[----:B------:R-:W-:-:S02]  /*6220*/  F2FP.BF16.F32.PACK_AB R52, RZ, R52 ;  /* 0x00000034ff34723e */ /* 0x000fc400000010ff */
[----:B------:R-:W-:Y:S02]  /*6230*/  F2FP.BF16.F32.PACK_AB R53, RZ, R53 ;  /* 0x00000035ff35723e */ /* 0x000fe400000010ff */
[----:B------:R0:W-:Y:S01]  /*6240*/  @P0 STG.E.U16 desc[UR36][R10.64+0x30], R68 ;  /* 0x000030440a000986 */ /* 0x0001e2000c101524 */
[----:B------:R-:W-:Y:S02]  /*6250*/  ISETP.GT.AND P0, PT, R3, RZ, P1 ;  /* 0x000000ff0300720c */ /* 0x000fe40000f04270 */
[----:B------:R-:W-:Y:S02]  /*6260*/  F2FP.BF16.F32.PACK_AB R54, RZ, R54 ;  /* 0x00000036ff36723e */ /* 0x000fe400000010ff */
[----:B------:R-:W-:-:S09]  /*6270*/  F2FP.BF16.F32.PACK_AB R55, RZ, R55 ;  /* 0x00000037ff37723e */ /* 0x000fd200000010ff */
[----:B0-----:R-:W-:Y:S02]  /*6280*/  @P0 IMAD.MOV.U32 R10, RZ, RZ, R14 ;  /* 0x000000ffff0a0224 */ /* 0x001fe400078e000e */
[----:B------:R-:W-:-:S05]  /*6290*/  @P0 IMAD.MOV.U32 R11, RZ, RZ, R15 ;  /* 0x000000ffff0b0224 */ /* 0x000fca00078e000f */
[----:B------:R0:W-:Y:S01]  /*62a0*/  @P0 STG.E.U16 desc[UR36][R10.64+0x32], R69 ;  /* 0x000032450a000986 */ /* 0x0001e2000c101524 */
[----:B------:R-:W-:Y:S02]  /*62b0*/  ISETP.GT.AND P0, PT, R3, 0x8, P2 ;  /* 0x000000080300780c */ /* 0x000fe40001704270 */
[----:B------:R-:W-:-:S11]  /*62c0*/  ISETP.GT.AND P2, PT, R4, 0x20, PT ;  /* 0x000000200400780c */ /* 0x000fd60003f44270 */
[----:B------:R-:W-:Y:S01]  /*62d0*/  @P0 STG.E.U16 desc[UR36][R8.64+0x30], R70 ;  /* 0x0000304608000986 */ /* 0x000fe2000c101524 */
[----:B------:R-:W-:Y:S02]  /*62e0*/  ISETP.GT.AND P0, PT, R3, 0x8, P1 ;  /* 0x000000080300780c */ /* 0x000fe40000f04270 */
[----:B------:R-:W-:-:S11]  /*62f0*/  ISETP.GT.AND P1, PT, R4, 0x21, PT ;  /* 0x000000210400780c */ /* 0x000fd60003f24270 */
[----:B------:R-:W-:Y:S01]  /*6300*/  @P0 STG.E.U16 desc[UR36][R8.64+0x32], R71 ;  /* 0x0000324708000986 */ /* 0x000fe2000c101524 */
[----:B------:R-:W-:-:S13]  /*6310*/  ISETP.GT.AND P0, PT, R3, RZ, P2 ;  /* 0x000000ff0300720c */ /* 0x000fda0001704270 */
[----:B0-----:R-:W-:Y:S02]  /*6320*/  @P0 IMAD.MOV.U32 R10, RZ, RZ, R14 ;  /* 0x000000ffff0a0224 */ /* 0x001fe400078e000e */
[----:B------:R-:W-:-:S05]  /*6330*/  @P0 IMAD.MOV.U32 R11, RZ, RZ, R15 ;  /* 0x000000ffff0b0224 */ /* 0x000fca00078e000f */
[----:B------:R0:W-:Y:S01]  /*6340*/  @P0 STG.E.U16 desc[UR36][R10.64+0x40], R72 ;  /* 0x000040480a000986 */ /* 0x0001e2000c101524 */
[----:B------:R-:W-:-:S13]  /*6350*/  ISETP.GT.AND P0, PT, R3, RZ, P1 ;  /* 0x000000ff0300720c */ /* 0x000fda0000f04270 */
[----:B0-----:R-:W-:Y:S02]  /*6360*/  @P0 IMAD.MOV.U32 R10, RZ, RZ, R14 ;  /* 0x000000ffff0a0224 */ /* 0x001fe400078e000e */
[----:B------:R-:W-:-:S05]  /*6370*/  @P0 IMAD.MOV.U32 R11, RZ, RZ, R15 ;  /* 0x000000ffff0b0224 */ /* 0x000fca00078e000f */
[----:B------:R0:W-:Y:S01]  /*6380*/  @P0 STG.E.U16 desc[UR36][R10.64+0x42], R73 ;  /* 0x000042490a000986 */ /* 0x0001e2000c101524 */
[----:B------:R-:W-:Y:S02]  /*6390*/  ISETP.GT.AND P0, PT, R3, 0x8, P2 ;  /* 0x000000080300780c */ /* 0x000fe40001704270 */
[----:B------:R-:W-:-:S11]  /*63a0*/  ISETP.GT.AND P2, PT, R4, 0x38, PT ;  /* 0x000000380400780c */ /* 0x000fd60003f44270 */
[----:B------:R-:W-:Y:S01]  /*63b0*/  @P0 STG.E.U16 desc[UR36][R8.64+0x40], R74 ;  /* 0x0000404a08000986 */ /* 0x000fe2000c101524 */
[----:B------:R-:W-:-:S13]  /*63c0*/  ISETP.GT.AND P0, PT, R3, 0x8, P1 ;  /* 0x000000080300780c */ /* 0x000fda0000f04270 */
        /* <DEDUP_REMOVED lines=9> */
[----:B------:R-:W-:-:S13]  /*6460*/  ISETP.GT.AND P0, PT, R3, 0x8, P5 ;  /* 0x000000080300780c */ /* 0x000fda0002f04270 */
[----:B------:R-:W-:Y:S01]  /*6470*/  @P0 STG.E.U16 desc[UR36][R8.64+0x50], R78 ;  /* 0x0000504e08000986 */ /* 0x000fe2000c101524 */
[----:B------:R-:W-:-:S13]  /*6480*/  ISETP.GT.AND P0, PT, R3, 0x8, P4 ;  /* 0x000000080300780c */ /* 0x000fda0002704270 */
[----:B------:R-:W-:Y:S01]  /*6490*/  @P0 STG.E.U16 desc[UR36][R8.64+0x52], R79 ;  /* 0x0000524f08000986 */ /* 0x000fe2000c101524 */
[----:B------:R-:W-:-:S13]  /*64a0*/  ISETP.GT.AND P0, PT, R3, RZ, P3 ;  /* 0x000000ff0300720c */ /* 0x000fda0001f04270 */
[----:B0-----:R-:W-:Y:S02]  /*64b0*/  @P0 IMAD.MOV.U32 R10, RZ, RZ, R14 ;  /* 0x000000ffff0a0224 */ /* 0x001fe400078e000e */
[----:B------:R-:W-:-:S05]  /*64c0*/  @P0 IMAD.MOV.U32 R11, RZ, RZ, R15 ;  /* 0x000000ffff0b0224 */ /* 0x000fca00078e000f */
[----:B------:R0:W-:Y:S01]  /*64d0*/  @P0 STG.E.U16 desc[UR36][R10.64+0x60], R80 ;  /* 0x000060500a000986 */ /* 0x0001e2000c101524 */
[----:B------:R-:W-:-:S04]  /*64e0*/  ISETP.GT.AND P0, PT, R4, 0x31, PT ;  /* 0x000000310400780c */ /* 0x000fc80003f04270 */
        /* <DEDUP_REMOVED lines=8> */
[----:B------:R-:W-:-:S05]  /*6570*/  IADD3 R12, P1, R57, R8, RZ ;  /* 0x00000008390c7210 */ /* 0x000fca0007f3e0ff */
[----:B------:R-:W-:Y:S01]  /*6580*/  IMAD.X R13, R23, 0x1, R9, P1 ;  /* 0x00000001170d7824 */ /* 0x000fe200008e0609 */
[----:B------:R-:W-:-:S13]  /*6590*/  ISETP.GT.AND P1, PT, R3, RZ, P2 ;  /* 0x000000ff0300720c */ /* 0x000fda0001724270 */
[----:B------:R-:W-:Y:S01]  /*65a0*/  @P1 STG.E.U16 desc[UR36][R14.64+0x70], R84 ;  /* 0x000070540e001986 */ /* 0x000fe2000c101524 */
[----:B------:R-:W-:-:S05]  /*65b0*/  IADD3 R20, P1, R57, R8, RZ ;  /* 0x0000000839147210 */ /* 0x000fca0007f3e0ff */
[----:B------:R-:W-:Y:S01]  /*65c0*/  IMAD.X R21, R23, 0x1, R9, P1 ;  /* 0x0000000117157824 */ /* 0x000fe200008e0609 */
[----:B0-----:R-:W-:-:S05]  /*65d0*/  IADD3 R10, P1, R57, R14, RZ ;  /* 0x0000000e390a7210 */ /* 0x001fca0007f3e0ff */
[----:B------:R-:W-:Y:S01]  /*65e0*/  IMAD.X R11, R23, 0x1, R15, P1 ;  /* 0x00000001170b7824 */ /* 0x000fe200008e060f */
[----:B------:R-:W-:-:S04]  /*65f0*/  ISETP.GT.AND P1, PT, R4, 0x39, PT ;  /* 0x000000390400780c */ /* 0x000fc80003f24270 */
[----:B------:R-:W-:-:S13]  /*6600*/  ISETP.GT.AND P5, PT, R3, RZ, P1 ;  /* 0x000000ff0300720c */ /* 0x000fda0000fa4270 */
[----:B------:R-:W-:Y:S01]  /*6610*/  @P5 STG.E.U16 desc[UR36][R14.64+0x72], R85 ;  /* 0x000072550e005986 */ /* 0x000fe2000c101524 */
[----:B------:R-:W-:-:S13]  /*6620*/  ISETP.GT.AND P5, PT, R3, 0x8, P2 ;  /* 0x000000080300780c */ /* 0x000fda00017a4270 */
[----:B------:R-:W-:Y:S01]  /*6630*/  @P5 STG.E.U16 desc[UR36][R8.64+0x70], R86 ;  /* 0x0000705608005986 */ /* 0x000fe2000c101524 */
[----:B------:R-:W-:-:S13]  /*6640*/  ISETP.GT.AND P5, PT, R3, 0x8, P1 ;  /* 0x000000080300780c */ /* 0x000fda0000fa4270 */
[----:B------:R0:W-:Y:S01]  /*6650*/  @P5 STG.E.U16 desc[UR36][R8.64+0x72], R87 ;  /* 0x0000725708005986 */ /* 0x0001e2000c101524 */
[C---:B------:R-:W-:Y:S02]  /*6660*/  ISETP.GT.AND P5, PT, R3.reuse, 0x80, P6 ;  /* 0x000000800300780c */ /* 0x040fe400037a4270 */
[----:B------:R-:W-:-:S11]  /*6670*/  ISETP.GT.AND P6, PT, R3, 0x88, P6 ;  /* 0x000000880300780c */ /* 0x000fd600037c4270 */
[----:B------:R-:W-:Y:S01]  /*6680*/  @P5 STG.E.U16 desc[UR36][R10.64], R24 ;  /* 0x000000180a005986 */ /* 0x000fe2000c101524 */
[----:B------:R-:W-:-:S04]  /*6690*/  ISETP.GT.AND P5, PT, R4, 0x1, PT ;  /* 0x000000010400780c */ /* 0x000fc80003fa4270 */
[----:B------:R-:W-:-:S13]  /*66a0*/  ISETP.GT.AND P5, PT, R3, 0x80, P5 ;  /* 0x000000800300780c */ /* 0x000fda0002fa4270 */
[----:B0-----:R-:W-:Y:S02]  /*66b0*/  @P5 IMAD.MOV.U32 R8, RZ, RZ, R10 ;  /* 0x000000ffff085224 */ /* 0x001fe400078e000a */
[----:B------:R-:W-:-:S05]  /*66c0*/  @P5 IMAD.MOV.U32 R9, RZ, RZ, R11 ;  /* 0x000000ffff095224 */ /* 0x000fca00078e000b */
[----:B------:R0:W-:Y:S01]  /*66d0*/  @P5 STG.E.U16 desc[UR36][R8.64+0x2], R25 ;  /* 0x0000021908005986 */ /* 0x0001e2000c101524 */
[----:B------:R-:W-:-:S03]  /*66e0*/  ISETP.NE.AND P5, PT, R5, RZ, PT ;  /* 0x000000ff0500720c */ /* 0x000fc60003fa5270 */
[----:B------:R-:W-:Y:S01]  /*66f0*/  @P6 STG.E.U16 desc[UR36][R12.64], R26 ;  /* 0x0000001a0c006986 */ /* 0x000fe2000c101524 */
[----:B------:R-:W-:-:S04]  /*6700*/  ISETP.GT.AND P6, PT, R4, 0x1, PT ;  /* 0x000000010400780c */ /* 0x000fc80003fc4270 */
[----:B------:R-:W-:-:S13]  /*6710*/  ISETP.GT.AND P6, PT, R3, 0x88, P6 ;  /* 0x000000880300780c */ /* 0x000fda00037c4270 */
[----:B------:R-:W-:Y:S01]  /*6720*/  @P6 STG.E.U16 desc[UR36][R20.64+0x2], R27 ;  /* 0x0000021b14006986 */ /* 0x000fe2000c101524 */
[----:B------:R-:W-:-:S04]  /*6730*/  ISETP.GT.AND P6, PT, R4, 0x8, PT ;  /* 0x000000080400780c */ /* 0x000fc80003fc4270 */
[----:B------:R-:W-:-:S13]  /*6740*/  ISETP.GT.AND P6, PT, R3, 0x80, P6 ;  /* 0x000000800300780c */ /* 0x000fda00037c4270 */
[----:B0-----:R-:W-:Y:S02]  /*6750*/  @P6 IMAD.MOV.U32 R8, RZ, RZ, R10 ;  /* 0x000000ffff086224 */ /* 0x001fe400078e000a */
[----:B------:R-:W-:-:S05]  /*6760*/  @P6 IMAD.MOV.U32 R9, RZ, RZ, R11 ;  /* 0x000000ffff096224 */ /* 0x000fca00078e000b */
[----:B------:R0:W-:Y:S01]  /*6770*/  @P6 STG.E.U16 desc[UR36][R8.64+0x10], R28 ;  /* 0x0000101c08006986 */ /* 0x0001e2000c101524 */
[----:B------:R-:W-:-:S04]  /*6780*/  ISETP.GT.AND P6, PT, R4, 0x9, PT ;  /* 0x000000090400780c */ /* 0x000fc80003fc4270 */
[----:B------:R-:W-:-:S13]  /*6790*/  ISETP.GT.AND P6, PT, R3, 0x80, P6 ;  /* 0x000000800300780c */ /* 0x000fda00037c4270 */
[----:B0-----:R-:W-:Y:S02]  /*67a0*/  @P6 IMAD.MOV.U32 R8, RZ, RZ, R10 ;  /* 0x000000ffff086224 */ /* 0x001fe400078e000a */
[----:B------:R-:W-:-:S05]  /*67b0*/  @P6 IMAD.MOV.U32 R9, RZ, RZ, R11 ;  /* 0x000000ffff096224 */ /* 0x000fca00078e000b */
[----:B------:R0:W-:Y:S01]  /*67c0*/  @P6 STG.E.U16 desc[UR36][R8.64+0x12], R29 ;  /* 0x0000121d08006986 */ /* 0x0001e2000c101524 */
[----:B------:R-:W-:-:S04]  /*67d0*/  ISETP.GT.AND P6, PT, R4, 0x8, PT ;  /* 0x000000080400780c */ /* 0x000fc80003fc4270 */
[----:B------:R-:W-:-:S13]  /*67e0*/  ISETP.GT.AND P6, PT, R3, 0x88, P6 ;  /* 0x000000880300780c */ /* 0x000fda00037c4270 */
        /* <DEDUP_REMOVED lines=22> */
[----:B0-----:R-:W-:Y:S01]  /*6950*/  @P6 IMAD.MOV.U32 R8, RZ, RZ, R10 ;  /* 0x000000ffff086224 */ /* 0x001fe200078e000a */
[----:B------:R-:W-:-:S05]  /*6960*/  @P6 MOV R9, R11 ;  /* 0x0000000b00096202 */ /* 0x000fca0000000f00 */
        /* <DEDUP_REMOVED lines=21> */
[----:B------:R-:W-:Y:S01]  /*6ac0*/  @P6 STG.E.U16 desc[UR36][R8.64+0x42], R41 ;  /* 0x0000422908006986 */ /* 0x000fe2000c101524 */
[----:B------:R-:W-:-:S04]  /*6ad0*/  ISETP.GT.AND P6, PT, R4, 0x20, PT ;  /* 0x000000200400780c */ /* 0x000fc80003fc4270 */
[----:B------:R-:W-:-:S13]  /*6ae0*/  ISETP.GT.AND P6, PT, R3, 0x88, P6 ;  /* 0x000000880300780c */ /* 0x000fda00037c4270 */
[----:B------:R-:W-:Y:S01]  /*6af0*/  @P6 STG.E.U16 desc[UR36][R6.64+0x40], R42 ;  /* 0x0000402a06006986 */ /* 0x000fe2000c101524 */
[----:B------:R-:W-:-:S04]  /*6b00*/  ISETP.GT.AND P6, PT, R4, 0x21, PT ;  /* 0x000000210400780c */ /* 0x000fc80003fc4270 */
[----:B------:R-:W-:-:S13]  /*6b10*/  ISETP.GT.AND P6, PT, R3, 0x88, P6 ;  /* 0x000000880300780c */ /* 0x000fda00037c4270 */
[----:B------:R-:W-:Y:S02]  /*6b20*/  @P6 IMAD.MOV.U32 R4, RZ, RZ, R6 ;  /* 0x000000ffff046224 */ /* 0x000fe400078e0006 */
[----:B------:R-:W-:-:S05]  /*6b30*/  @P6 IMAD.MOV.U32 R5, RZ, RZ, R7 ;  /* 0x000000ffff056224 */ /* 0x000fca00078e0007 */
[----:B------:R0:W-:Y:S01]  /*6b40*/  @P6 STG.E.U16 desc[UR36][R4.64+0x42], R43 ;  /* 0x0000422b04006986 */ /* 0x0001e2000c101524 */
[C---:B------:R-:W-:Y:S02]  /*6b50*/  ISETP.GT.AND P6, PT, R3.reuse, 0x80, P5 ;  /* 0x000000800300780c */ /* 0x040fe40002fc4270 */
[----:B------:R-:W-:-:S11]  /*6b60*/  ISETP.GT.AND P5, PT, R3, 0x88, P5 ;  /* 0x000000880300780c */ /* 0x000fd60002fa4270 */
[----:B0-----:R-:W-:Y:S02]  /*6b70*/  @P6 IMAD.MOV.U32 R4, RZ, RZ, R10 ;  /* 0x000000ffff046224 */ /* 0x001fe400078e000a */
[----:B------:R-:W-:-:S05]  /*6b80*/  @P6 IMAD.MOV.U32 R5, RZ, RZ, R11 ;  /* 0x000000ffff056224 */ /* 0x000fca00078e000b */
[----:B------:R0:W-:Y:S01]  /*6b90*/  @P6 STG.E.U16 desc[UR36][R4.64+0x50], R44 ;  /* 0x0000502c04006986 */ /* 0x0001e2000c101524 */
[C---:B------:R-:W-:Y:S02]  /*6ba0*/  ISETP.GT.AND P6, PT, R3.reuse, 0x80, P4 ;  /* 0x000000800300780c */ /* 0x040fe400027c4270 */
[----:B------:R-:W-:-:S11]  /*6bb0*/  ISETP.GT.AND P4, PT, R3, 0x88, P4 ;  /* 0x000000880300780c */ /* 0x000fd60002784270 */
[----:B0-----:R-:W-:Y:S02]  /*6bc0*/  @P6 IMAD.MOV.U32 R4, RZ, RZ, R10 ;  /* 0x000000ffff046224 */ /* 0x001fe400078e000a */
[----:B------:R-:W-:-:S05]  /*6bd0*/  @P6 IMAD.MOV.U32 R5, RZ, RZ, R11 ;  /* 0x000000ffff056224 */ /* 0x000fca00078e000b */
[----:B------:R0:W-:Y:S02]  /*6be0*/  @P6 STG.E.U16 desc[UR36][R4.64+0x52], R45 ;  /* 0x0000522d04006986 */ /* 0x0001e4000c101524 */
[----:B0-----:R-:W-:Y:S02]  /*6bf0*/  @P5 IMAD.MOV.U32 R4, RZ, RZ, R6 ;  /* 0x000000ffff045224 */ /* 0x001fe400078e0006 */
[----:B------:R-:W-:-:S05]  /*6c00*/  @P5 IMAD.MOV.U32 R5, RZ, RZ, R7 ;  /* 0x000000ffff055224 */ /* 0x000fca00078e0007 */
[----:B------:R0:W-:Y:S01]  /*6c10*/  @P5 STG.E.U16 desc[UR36][R4.64+0x50], R46 ;  /* 0x0000502e04005986 */ /* 0x0001e2000c101524 */
[C---:B------:R-:W-:Y:S02]  /*6c20*/  ISETP.GT.AND P5, PT, R3.reuse, 0x80, P3 ;  /* 0x000000800300780c */ /* 0x040fe40001fa4270 */
[----:B------:R-:W-:Y:S01]  /*6c30*/  ISETP.GT.AND P3, PT, R3, 0x88, P3 ;  /* 0x000000880300780c */ /* 0x000fe20001f64270 */
        /* <DEDUP_REMOVED lines=17> */
[----:B------:R0:W-:Y:S02]  /*6d50*/  @P3 STG.E.U16 desc[UR36][R4.64+0x60], R50 ;  /* 0x0000603204003986 */ /* 0x0001e4000c101524 */
[----:B0-----:R-:W-:Y:S02]  /*6d60*/  @P0 IMAD.MOV.U32 R4, RZ, RZ, R6 ;  /* 0x000000ffff040224 */ /* 0x001fe400078e0006 */
[----:B------:R-:W-:-:S05]  /*6d70*/  @P0 IMAD.MOV.U32 R5, RZ, RZ, R7 ;  /* 0x000000ffff050224 */ /* 0x000fca00078e0007 */
[----:B------:R0:W-:Y:S02]  /*6d80*/  @P0 STG.E.U16 desc[UR36][R4.64+0x62], R51 ;  /* 0x0000623304000986 */ /* 0x0001e4000c101524 */
[----:B0-----:R-:W-:Y:S02]  /*6d90*/  @P5 IMAD.MOV.U32 R4, RZ, RZ, R10 ;  /* 0x000000ffff045224 */ /* 0x001fe400078e000a */
[----:B------:R-:W-:-:S05]  /*6da0*/  @P5 IMAD.MOV.U32 R5, RZ, RZ, R11 ;  /* 0x000000ffff055224 */ /* 0x000fca00078e000b */
[----:B------:R0:W-:Y:S04]  /*6db0*/  @P5 STG.E.U16 desc[UR36][R4.64+0x70], R52 ;  /* 0x0000703404005986 */ /* 0x0001e8000c101524 */
[----:B------:R1:W-:Y:S01]  /*6dc0*/  @P4 STG.E.U16 desc[UR36][R10.64+0x72], R53 ;  /* 0x000072350a004986 */ /* 0x0003e2000c101524 */
[----:B0-----:R-:W-:Y:S02]  /*6dd0*/  @P2 IMAD.MOV.U32 R4, RZ, RZ, R6 ;  /* 0x000000ffff042224 */ /* 0x001fe400078e0006 */
[----:B------:R-:W-:-:S05]  /*6de0*/  @P2 IMAD.MOV.U32 R5, RZ, RZ, R7 ;  /* 0x000000ffff052224 */ /* 0x000fca00078e0007 */
[----:B------:R1:W-:Y:S04]  /*6df0*/  @P2 STG.E.U16 desc[UR36][R4.64+0x70], R54 ;  /* 0x0000703604002986 */ /* 0x0003e8000c101524 */
[----:B------:R1:W-:Y:S02]  /*6e00*/  @P1 STG.E.U16 desc[UR36][R6.64+0x72], R55 ;  /* 0x0000723706001986 */ /* 0x0003e4000c101524 */
.L_x_152:
[----:B------:R-:W-:Y:S05]  /*6e10*/  BSYNC B0 ;  /* 0x0000000000007941 */ /* 0x000fea0003800000 */
.L_x_28:
[----:B------:R-:W-:Y:S01]  /*6e20*/  ULDC UR4, c[0x0][0xc] ;  /* 0x0000030000047ab9 */ /* 0x000fe20000000800 */
[----:B------:R-:W-:Y:S01]  /*6e30*/  ULDC UR5, c[0x0][0x10] ;  /* 0x0000040000057ab9 */ /* 0x000fe20000000800 */
[----:B------:R-:W2:Y:S01]  /*6e40*/  LDC R3, c[0x0][0x14] ;  /* 0x00000500ff037b82 */ /* 0x000ea20000000800 */
[----:B------:R-:W-:Y:S01]  /*6e50*/  UIMAD.WIDE.U32 UR4, UR4, UR5, URZ ;  /* 0x00000005040472a5 */ /* 0x000fe2000f8e003f */
[----:B------:R-:W-:Y:S02]  /*6e60*/  IMAD.MOV.U32 R90, RZ, RZ, -0x1 ;  /* 0xffffffffff5a7424 */ /* 0x000fe400078e00ff */
[----:B------:R-:W-:-:S03]  /*6e70*/  IMAD.MOV.U32 R23, RZ, RZ, -0x1 ;  /* 0xffffffffff177424 */ /* 0x000fc600078e00ff */
[----:B--2---:R-:W-:-:S04]  /*6e80*/  IMAD.WIDE.U32 R16, R3, UR4, R16 ;  /* 0x0000000403107c25 */ /* 0x004fc8000f8e0010 */
[----:B------:R-:W-:Y:S01]  /*6e90*/  IMAD R3, R3, UR5, RZ ;  /* 0x0000000503037c24 */ /* 0x000fe2000f8e02ff */
[----:B------:R-:W-:Y:S02]  /*6ea0*/  ULDC.64 UR4, c[0x0][0x650] ;  /* 0x0001940000047ab9 */ /* 0x000fe40000000a00 */
[----:B------:R-:W-:Y:S01]  /*6eb0*/  ISETP.GE.U32.AND P0, PT, R16, UR4, PT ;  /* 0x0000000410007c0c */ /* 0x000fe2000bf06070 */
[--C-:B------:R-:W-:Y:S01]  /*6ec0*/  IMAD.IADD R17, R17, 0x1, R3.reuse ;  /* 0x0000000111117824 */ /* 0x100fe200078e0203 */
[----:B------:R-:W-:-:S04]  /*6ed0*/  PRMT R3, RZ, 0x7610, R3 ;  /* 0x00007610ff037816 */ /* 0x000fc80000000003 */
[----:B------:R-:W-:-:S13]  /*6ee0*/  ISETP.GE.U32.AND.EX P0, PT, R17, UR5, PT, P0 ;  /* 0x0000000511007c0c */ /* 0x000fda000bf06100 */
[----:B------:R-:W-:Y:S05]  /*6ef0*/  @P0 BRA `(.L_x_153) ;  /* 0x0000000400640947 */ /* 0x000fea0003800000 */
[----:B0-----:R-:W0:Y:S01]  /*6f00*/  S2R R12, SR_CTAID.X ;  /* 0x00000000000c7919 */ /* 0x001e220000002500 */
[----:B-1--4-:R-:W1:Y:S01]  /*6f10*/  LDC.64 R10, c[0x0][0x628] ;  /* 0x00018a00ff0a7b82 */ /* 0x012e620000000a00 */
[----:B------:R-:W-:Y:S01]  /*6f20*/  ULDC UR4, c[0x0][0x150] ;  /* 0x0000540000047ab9 */ /* 0x000fe20000000800 */
[----:B------:R-:W-:Y:S01]  /*6f30*/  IMAD.MOV.U32 R8, RZ, RZ, R16 ;  /* 0x000000ffff087224 */ /* 0x000fe200078e0010 */
[----:B------:R-:W2:Y:S01]  /*6f40*/  S2R R24, SR_CTAID.Y ;  /* 0x0000000000187919 */ /* 0x000ea20000002600 */
[----:B------:R-:W-:-:S04]  /*6f50*/  IMAD.MOV.U32 R9, RZ, RZ, R17 ;  /* 0x000000ffff097224 */ /* 0x000fc800078e0011 */
[----:B------:R-:W4:Y:S08]  /*6f60*/  LDC R21, c[0x0][0x144] ;  /* 0x00005100ff157b82 */ /* 0x000f300000000800 */
[----:B------:R-:W2:Y:S08]  /*6f70*/  LDC R0, c[0x0][0x630] ;  /* 0x00018c00ff007b82 */ /* 0x000eb00000000800 */
[----:B------:R-:W2:Y:S01]  /*6f80*/  LDC.64 R14, c[0x0][0x620] ;  /* 0x00018800ff0e7b82 */ /* 0x000ea20000000a00 */
[----:B-1----:R-:W-:-:S04]  /*6f90*/  ISETP.NE.U32.AND P0, PT, R10, RZ, PT ;  /* 0x000000ff0a00720c */ /* 0x002fc80003f05070 */
[----:B------:R-:W-:Y:S02]  /*6fa0*/  ISETP.NE.AND.EX P0, PT, R11, RZ, PT, P0 ;  /* 0x000000ff0b00720c */ /* 0x000fe40003f05300 */
[----:B0-----:R-:W-:-:S05]  /*6fb0*/  I2FP.F32.U32 R3, R12 ;  /* 0x0000000c00037245 */ /* 0x001fca0000201000 */
[----:B------:R-:W-:-:S04]  /*6fc0*/  FMUL R3, R3, UR4 ;  /* 0x0000000403037c20 */ /* 0x000fc80008400000 */
[----:B------:R0:W1:Y:S02]  /*6fd0*/  F2I.U32.TRUNC.NTZ R20, R3 ;  /* 0x0000000300147305 */ /* 0x000064000020f000 */
[----:B----4-:R-:W-:Y:S05]  /*6fe0*/  @!P0 BRA `(.L_x_154) ;  /* 0x0000000000288947 */ /* 0x010fea0003800000 */
[----:B0-----:R-:W0:Y:S02]  /*6ff0*/  LDC R3, c[0x0][0x634] ;  /* 0x00018d00ff037b82 */ /* 0x001e240000000800 */
        /* <DEDUP_REMOVED lines=9> */
.L_x_154:
[----:B------:R-:W4:Y:S01]  /*7090*/  LDC.64 R28, c[0x0][0x640] ;  /* 0x00019000ff1c7b82 */ /* 0x000f220000000a00 */
[-CC-:B--2---:R-:W-:Y:S01]  /*70a0*/  SHF.R.U64 R23, R8, R0.reuse, R9.reuse ;  /* 0x0000000008177219 */ /* 0x184fe20000001209 */
[----:B-1----:R-:W-:Y:S01]  /*70b0*/  IMAD.MOV R20, RZ, RZ, -R20 ;  /* 0x000000ffff147224 */ /* 0x002fe200078e0a14 */
[----:B------:R-:W-:Y:S01]  /*70c0*/  SHF.R.U32.HI R0, RZ, R0, R9 ;  /* 0x00000000ff007219 */ /* 0x000fe20000011609 */
[----:B------:R-:W-:Y:S01]  /*70d0*/  ULDC UR4, c[0x0][0x154] ;  /* 0x0000550000047ab9 */ /* 0x000fe20000000800 */
[----:B0-----:R-:W-:Y:S01]  /*70e0*/  IADD3 R3, P0, RZ, -R23, RZ ;  /* 0x80000017ff037210 */ /* 0x001fe20007f1e0ff */
[----:B------:R-:W-:Y:S02]  /*70f0*/  IMAD R21, R21, R20, R12 ;  /* 0x0000001415157224 */ /* 0x000fe400078e020c */
[----:B------:R-:W0:Y:S01]  /*7100*/  LDC R6, c[0x0][0x618] ;  /* 0x00018600ff067b82 */ /* 0x000e220000000800 */
[----:B------:R-:W-:Y:S02]  /*7110*/  IMAD.MOV.U32 R7, RZ, RZ, 0x1 ;  /* 0x00000001ff077424 */ /* 0x000fe400078e00ff */
[----:B------:R-:W-:-:S04]  /*7120*/  IMAD.X R5, RZ, RZ, ~R0, P0 ;  /* 0x000000ffff057224 */ /* 0x000fc800000e0e00 */
[-C--:B------:R-:W-:Y:S01]  /*7130*/  IMAD R0, R5, R14.reuse, RZ ;  /* 0x0000000e05007224 */ /* 0x080fe200078e02ff */
[----:B------:R-:W1:Y:S01]  /*7140*/  LDC R8, c[0x0][0x608] ;  /* 0x00018200ff087b82 */ /* 0x000e620000000800 */
[----:B------:R-:W-:-:S04]  /*7150*/  IMAD.WIDE.U32 R4, R3, R14, R16 ;  /* 0x0000000e03047225 */ /* 0x000fc800078e0010 */
[----:B------:R-:W-:Y:S01]  /*7160*/  IMAD R3, R3, R15, R0 ;  /* 0x0000000f03037224 */ /* 0x000fe200078e0200 */
[----:B------:R-:W-:Y:S02]  /*7170*/  I2FP.F32.U32 R0, R24 ;  /* 0x0000001800007245 */ /* 0x000fe40000201000 */
[----:B------:R-:W2:Y:S01]  /*7180*/  LDC R26, c[0x0][0x658] ;  /* 0x00019600ff1a7b82 */ /* 0x000ea20000000800 */
[----:B------:R-:W-:Y:S01]  /*7190*/  IMAD.IADD R3, R5, 0x1, R3 ;  /* 0x0000000105037824 */ /* 0x000fe200078e0203 */
[----:B----4-:R-:W-:Y:S01]  /*71a0*/  ISETP.NE.U32.AND P0, PT, R28, RZ, PT ;  /* 0x000000ff1c00720c */ /* 0x010fe20003f05070 */
[----:B------:R-:W-:Y:S01]  /*71b0*/  FMUL R0, R0, UR4 ;  /* 0x0000000400007c20 */ /* 0x000fe20008400000 */
[----:B------:R-:W-:Y:S02]  /*71c0*/  IMAD.MOV.U32 R5, RZ, RZ, -0x1 ;  /* 0xffffffffff057424 */ /* 0x000fe400078e00ff */
[----:B------:R-:W-:Y:S01]  /*71d0*/  ISETP.NE.AND.EX P0, PT, R29, RZ, PT, P0 ;  /* 0x000000ff1d00720c */ /* 0x000fe20003f05300 */
[----:B------:R4:W2:Y:S01]  /*71e0*/  F2I.U32.TRUNC.NTZ R13, R0 ;  /* 0x00000000000d7305 */ /* 0x0008a2000020f000 */
[----:B------:R-:W3:Y:S01]  /*71f0*/  LDC R15, c[0x0][0x148] ;  /* 0x00005200ff0f7b82 */ /* 0x000ee20000000800 */
[----:B0-----:R-:W-:-:S02]  /*7200*/  SHF.R.U64 R12, R4, R6, R3 ;  /* 0x00000006040c7219 */ /* 0x001fc40000001203 */
[----:B------:R-:W-:-:S05]  /*7210*/  SHF.R.U32.HI R3, RZ, R6, R3 ;  /* 0x00000006ff037219 */ /* 0x000fca0000011603 */
[----:B------:R-:W0:Y:S01]  /*7220*/  LDC R20, c[0x0][0x600] ;  /* 0x00018000ff147b82 */ /* 0x000e220000000800 */
[-CC-:B-1----:R-:W-:Y:S02]  /*7230*/  SHF.R.U64 R10, R12, R8.reuse, R3.reuse ;  /* 0x000000080c0a7219 */ /* 0x182fe40000001203 */
[----:B------:R-:W-:-:S05]  /*7240*/  SHF.R.U32.HI R3, RZ, R8, R3 ;  /* 0x00000008ff037219 */ /* 0x000fca0000011603 */
[----:B------:R-:W1:Y:S01]  /*7250*/  LDC R27, c[0x0][0x648] ;  /* 0x00019200ff1b7b82 */ /* 0x000e620000000800 */
[-C--:B--2---:R-:W-:Y:S02]  /*7260*/  SHF.L.U32 R4, R5, R26.reuse, RZ ;  /* 0x0000001a05047219 */ /* 0x084fe400000006ff */
[-CC-:B------:R-:W-:Y:S02]  /*7270*/  SHF.R.U64 R14, R10, R26.reuse, R3.reuse ;  /* 0x0000001a0a0e7219 */ /* 0x180fe40000001203 */
[----:B------:R-:W-:Y:S02]  /*7280*/  SHF.R.U32.HI R5, RZ, R26, R3 ;  /* 0x0000001aff057219 */ /* 0x000fe40000011603 */
[----:B------:R-:W-:Y:S01]  /*7290*/  LOP3.LUT R25, RZ, R4, RZ, 0x33, !PT ;  /* 0x00000004ff197212 */ /* 0x000fe200078e33ff */
[----:B------:R-:W2:Y:S01]  /*72a0*/  LDC R30, c[0x0][0x638] ;  /* 0x00018e00ff1e7b82 */ /* 0x000ea20000000800 */
[----:B------:R-:W-:Y:S02]  /*72b0*/  SHF.L.U32 R26, R7, R26, RZ ;  /* 0x0000001a071a7219 */ /* 0x000fe400000006ff */
[----:B------:R-:W-:-:S05]  /*72c0*/  MOV R4, R14 ;  /* 0x0000000e00047202 */ /* 0x000fca0000000f00 */
[----:B------:R-:W0:Y:S01]  /*72d0*/  LDC R31, c[0x0][0x610] ;  /* 0x00018400ff1f7b82 */ /* 0x000e220000000800 */
[----:B----4-:R-:W-:Y:S05]  /*72e0*/  @!P0 BRA `(.L_x_155) ;  /* 0x0000000000288947 */ /* 0x010fea0003800000 */
[----:B------:R-:W4:Y:S02]  /*72f0*/  LDC R3, c[0x0][0x64c] ;  /* 0x00019300ff037b82 */ /* 0x000f240000000800 */
[----:B----4-:R-:W-:-:S05]  /*7300*/  IADD3 R3, P0, R14, R3, RZ ;  /* 0x000000030e037210 */ /* 0x010fca0007f1e0ff */
        /* <DEDUP_REMOVED lines=8> */
.L_x_155:
[----:B------:R-:W-:Y:S01]  /*7390*/  ISETP.NE.AND P0, PT, R2, 0x1, PT ;  /* 0x000000010200780c */ /* 0x000fe20003f05270 */
[----:B0-----:R-:W-:Y:S01]  /*73a0*/  VIADD R7, R20, 0xffffffff ;  /* 0xffffffff14077836 */ /* 0x001fe20000000000 */
[----:B-1----:R-:W-:Y:S01]  /*73b0*/  SHF.R.U64 R0, R4, R27, R5 ;  /* 0x0000001b04007219 */ /* 0x002fe20000001205 */
[----:B------:R-:W-:Y:S01]  /*73c0*/  IMAD.MOV R13, RZ, RZ, -R13 ;  /* 0x000000ffff0d7224 */ /* 0x000fe200078e0a0d */
[----:B------:R-:W-:Y:S01]  /*73d0*/  LOP3.LUT R5, R10, R25, RZ, 0xc0, !PT ;  /* 0x000000190a057212 */ /* 0x000fe200078ec0ff */
[----:B------:R-:W-:Y:S01]  /*73e0*/  IMAD.MOV.U32 R4, RZ, RZ, 0x1 ;  /* 0x00000001ff047424 */ /* 0x000fe200078e00ff */
[----:B------:R-:W-:Y:S01]  /*73f0*/  LOP3.LUT R12, R12, R7, RZ, 0xc0, !PT ;  /* 0x000000070c0c7212 */ /* 0x000fe200078ec0ff */
[----:B------:R-:W-:Y:S02]  /*7400*/  IMAD.MOV R3, RZ, RZ, -R0 ;  /* 0x000000ffff037224 */ /* 0x000fe400078e0a00 */
[----:B------:R-:W-:Y:S02]  /*7410*/  IMAD R0, R26, R0, R5 ;  /* 0x000000001a007224 */ /* 0x000fe400078e0205 */
[----:B--2---:R-:W-:-:S02]  /*7420*/  IMAD R3, R3, R30, R14 ;  /* 0x0000001e03037224 */ /* 0x004fc400078e020e */
[----:B---3--:R-:W-:Y:S02]  /*7430*/  @P0 IMAD R21, R15, R13, R24 ;  /* 0x0000000d0f150224 */ /* 0x008fe400078e0218 */
[----:B------:R-:W-:Y:S01]  /*7440*/  IMAD R5, R3, R20, R12 ;  /* 0x0000001403057224 */ /* 0x000fe200078e020c */
[----:B------:R-:W-:Y:S01]  /*7450*/  PRMT R3, R4, 0x7610, R3 ;  /* 0x0000761004037816 */ /* 0x000fe20000000003 */
[----:B------:R-:W-:-:S05]  /*7460*/  IMAD R0, R0, R31, R21 ;  /* 0x0000001f00007224 */ /* 0x000fca00078e0215 */
[----:B------:R-:W-:Y:S02]  /*7470*/  SEL R90, R5, R0, !P0 ;  /* 0x00000000055a7207 */ /* 0x000fe40004000000 */
[----:B------:R-:W-:-:S07]  /*7480*/  SEL R0, R0, R5, !P0 ;  /* 0x0000000500007207 */ /* 0x000fce0004000000 */
.L_x_153:
[----:B------:R-:W-:Y:S01]  /*7490*/  LOP3.LUT P0, RZ, R3, 0xff, RZ, 0xc0, !PT ;  /* 0x000000ff03ff7812 */ /* 0x000fe2000780c0ff */
[----:B------:R-:W-:-:S12]  /*74a0*/  IMAD.MOV.U32 R94, RZ, RZ, R0 ;  /* 0x000000ffff5e7224 */ /* 0x000fd800078e0000 */
[----:B------:R-:W-:Y:S05]  /*74b0*/  @P0 BRA `(.L_x_156) ;  /* 0xffffff9800a80947 */ /* 0x000fea000383ffff */
[----:B------:R-:W-:Y:S05]  /*74c0*/  EXIT ;  /* 0x000000000000794d */ /* 0x000fea0003800000 */
.L_x_3:
[----:B0-----:R-:W-:Y:S01]  /*74d0*/  ULDC.64 UR4, c[0x0][0x650] ;  /* 0x0001940000047ab9 */ /* 0x001fe20000000a00 */
        /* <DEDUP_REMOVED lines=25> */
.L_x_158:
[--C-:B------:R-:W-:Y:S01]  /*7670*/  SHF.R.U64 R12, R10, R14, R11.reuse ;  /* 0x0000000e0a0c7219 */ /* 0x100fe2000000120b */
[----:B------:R-:W0:Y:S01]  /*7680*/  LDC R22, c[0x0][0x618] ;  /* 0x00018600ff167b82 */ /* 0x000e220000000800 */
[----:B------:R-:W-:Y:S01]  /*7690*/  I2FP.F32.U32 R6, R4 ;  /* 0x0000000400067245 */ /* 0x000fe20000201000 */
[----:B------:R-:W-:Y:S01]  /*76a0*/  ULDC UR4, c[0x0][0x150] ;  /* 0x0000540000047ab9 */ /* 0x000fe20000000800 */
[----:B------:R-:W-:Y:S02]  /*76b0*/  SHF.R.U32.HI R5, RZ, R14, R11 ;  /* 0x0000000eff057219 */ /* 0x000fe4000001160b */
[----:B------:R-:W-:Y:S01]  /*76c0*/  IADD3 R9, P0, RZ, -R12, RZ ;  /* 0x8000000cff097210 */ /* 0x000fe20007f1e0ff */
[----:B------:R-:W-:Y:S01]  /*76d0*/  FMUL R11, R6, UR4 ;  /* 0x00000004060b7c20 */ /* 0x000fe20008400000 */
[----:B------:R-:W-:Y:S01]  /*76e0*/  ULDC UR4, c[0x0][0x154] ;  /* 0x0000550000047ab9 */ /* 0x000fe20000000800 */
[----:B------:R-:W1:Y:S02]  /*76f0*/  LDC.64 R24, c[0x0][0x640] ;  /* 0x00019000ff187b82 */ /* 0x000e640000000a00 */
[----:B------:R-:W-:-:S02]  /*7700*/  IMAD.X R5, RZ, RZ, ~R5, P0 ;  /* 0x000000ffff057224 */ /* 0x000fc400000e0e05 */
[----:B------:R-:W2:Y:S01]  /*7710*/  F2I.U32.TRUNC.NTZ R11, R11 ;  /* 0x0000000b000b7305 */ /* 0x000ea2000020f000 */
[----:B------:R-:W-:-:S03]  /*7720*/  IMAD.WIDE.U32 R6, R9, R20, R16 ;  /* 0x0000001409067225 */ /* 0x000fc600078e0010 */
[----:B------:R-:W3:Y:S01]  /*7730*/  LDC R13, c[0x0][0x144] ;  /* 0x00005100ff0d7b82 */ /* 0x000ee20000000800 */
[----:B------:R-:W-:-:S04]  /*7740*/  IMAD R8, R5, R20, RZ ;  /* 0x0000001405087224 */ /* 0x000fc800078e02ff */
[----:B------:R-:W-:Y:S02]  /*7750*/  IMAD R5, R9, R21, R8 ;  /* 0x0000001509057224 */ /* 0x000fe400078e0208 */
[----:B------:R-:W-:Y:S01]  /*7760*/  IMAD.MOV.U32 R8, RZ, RZ, -0x1 ;  /* 0xffffffffff087424 */ /* 0x000fe200078e00ff */
[----:B------:R-:W4:Y:S01]  /*7770*/  LDC R14, c[0x0][0x608] ;  /* 0x00018200ff0e7b82 */ /* 0x000f220000000800 */
[----:B------:R-:W-:Y:S01]  /*7780*/  IMAD.IADD R5, R7, 0x1, R5 ;  /* 0x0000000107057824 */ /* 0x000fe200078e0205 */
[----:B------:R-:W-:-:S04]  /*7790*/  I2FP.F32.U32 R7, R3 ;  /* 0x0000000300077245 */ /* 0x000fc80000201000 */
[-C--:B0-----:R-:W-:Y:S01]  /*77a0*/  SHF.R.U64 R10, R6, R22.reuse, R5 ;  /* 0x00000016060a7219 */ /* 0x081fe20000001205 */
[----:B--2---:R-:W-:Y:S01]  /*77b0*/  IMAD.MOV R6, RZ, RZ, -R11 ;  /* 0x000000ffff067224 */ /* 0x004fe200078e0a0b */
[----:B------:R-:W0:Y:S01]  /*77c0*/  LDC R9, c[0x0][0x658] ;  /* 0x00019600ff097b82 */ /* 0x000e220000000800 */
[----:B-1----:R-:W-:Y:S01]  /*77d0*/  ISETP.NE.U32.AND P0, PT, R24, RZ, PT ;  /* 0x000000ff1800720c */ /* 0x002fe20003f05070 */
[----:B------:R-:W-:Y:S01]  /*77e0*/  FMUL R7, R7, UR4 ;  /* 0x0000000407077c20 */ /* 0x000fe20008400000 */
[----:B------:R-:W-:Y:S02]  /*77f0*/  SHF.R.U32.HI R5, RZ, R22, R5 ;  /* 0x00000016ff057219 */ /* 0x000fe40000011605 */
[----:B------:R-:W-:-:S03]  /*7800*/  ISETP.NE.AND.EX P0, PT, R25, RZ, PT, P0 ;  /* 0x000000ff1900720c */ /* 0x000fc60003f05300 */
[----:B------:R-:W1:Y:S01]  /*7810*/  LDC R20, c[0x0][0x148] ;  /* 0x00005200ff147b82 */ /* 0x000e620000000800 */
[----:B---3--:R-:W-:Y:S02]  /*7820*/  IMAD R23, R13, R6, R4 ;  /* 0x000000060d177224 */ /* 0x008fe400078e0204 */
[----:B------:R-:W-:-:S05]  /*7830*/  IMAD.MOV.U32 R6, RZ, RZ, 0x1 ;  /* 0x00000001ff067424 */ /* 0x000fca00078e00ff */
[----:B------:R-:W2:Y:S01]  /*7840*/  LDC R21, c[0x0][0x600] ;  /* 0x00018000ff157b82 */ /* 0x000ea20000000800 */
[-CC-:B----4-:R-:W-:Y:S02]  /*7850*/  SHF.R.U64 R13, R10, R14.reuse, R5.reuse ;  /* 0x0000000e0a0d7219 */ /* 0x190fe40000001205 */
[----:B------:R-:W-:Y:S02]  /*7860*/  SHF.R.U32.HI R4, RZ, R14, R5 ;  /* 0x0000000eff047219 */ /* 0x000fe40000011605 */
[----:B------:R3:W4:Y:S03]  /*7870*/  F2I.U32.TRUNC.NTZ R14, R7 ;  /* 0x00000007000e7305 */ /* 0x000726000020f000 */
[----:B------:R-:W1:Y:S01]  /*7880*/  LDC R26, c[0x0][0x648] ;  /* 0x00019200ff1a7b82 */ /* 0x000e620000000800 */
[-C--:B0-----:R-:W-:Y:S02]  /*7890*/  SHF.R.U64 R15, R13, R9.reuse, R4 ;  /* 0x000000090d0f7219 */ /* 0x081fe40000001204 */
[----:B------:R-:W-:-:S02]  /*78a0*/  SHF.L.U32 R8, R8, R9, RZ ;  /* 0x0000000908087219 */ /* 0x000fc400000006ff */
[-C--:B------:R-:W-:Y:S01]  /*78b0*/  SHF.R.U32.HI R5, RZ, R9.reuse, R4 ;  /* 0x00000009ff057219 */ /* 0x080fe20000011604 */
[----:B------:R-:W-:Y:S01]  /*78c0*/  IMAD.MOV.U32 R4, RZ, RZ, R15 ;  /* 0x000000ffff047224 */ /* 0x000fe200078e000f */
[----:B------:R-:W-:Y:S01]  /*78d0*/  SHF.L.U32 R22, R6, R9, RZ ;  /* 0x0000000906167219 */ /* 0x000fe200000006ff */
[----:B------:R-:W0:Y:S01]  /*78e0*/  LDC R27, c[0x0][0x638] ;  /* 0x00018e00ff1b7b82 */ /* 0x000e220000000800 */
[----:B------:R-:W-:-:S07]  /*78f0*/  LOP3.LUT R28, RZ, R8, RZ, 0x33, !PT ;  /* 0x00000008ff1c7212 */ /* 0x000fce00078e33ff */
        /* <DEDUP_REMOVED lines=12> */
.L_x_159:
[----:B------:R-:W-:Y:S01]  /*79c0*/  ISETP.NE.AND P0, PT, R2, 0x1, PT ;  /* 0x000000010200780c */ /* 0x000fe20003f05270 */
[----:B--2---:R-:W-:Y:S01]  /*79d0*/  VIADD R7, R21, 0xffffffff ;  /* 0xffffffff15077836 */ /* 0x004fe20000000000 */
[----:B-1----:R-:W-:Y:S01]  /*79e0*/  SHF.R.U64 R5, R4, R26, R5 ;  /* 0x0000001a04057219 */ /* 0x002fe20000001205 */
[----:B------:R-:W-:Y:S01]  /*79f0*/  IMAD.MOV R14, RZ, RZ, -R14 ;  /* 0x000000ffff0e7224 */ /* 0x000fe200078e0a0e */
[----:B------:R-:W-:Y:S01]  /*7a00*/  LOP3.LUT R4, R13, R28, RZ, 0xc0, !PT ;  /* 0x0000001c0d047212 */ /* 0x000fe200078ec0ff */
[----:B------:R-:W-:Y:S01]  /*7a10*/  IMAD.MOV.U32 R8, RZ, RZ, R12 ;  /* 0x000000ffff087224 */ /* 0x000fe200078e000c */
[----:B------:R-:W-:Y:S01]  /*7a20*/  LOP3.LUT R10, R10, R7, RZ, 0xc0, !PT ;  /* 0x000000070a0a7212 */ /* 0x000fe200078ec0ff */
[----:B------:R-:W-:Y:S02]  /*7a30*/  IMAD.MOV R6, RZ, RZ, -R5 ;  /* 0x000000ffff067224 */ /* 0x000fe400078e0a05 */
[----:B------:R-:W-:-:S04]  /*7a40*/  IMAD R4, R22, R5, R4 ;  /* 0x0000000516047224 */ /* 0x000fc800078e0204 */
[----:B------:R-:W-:Y:S02]  /*7a50*/  @P0 IMAD R23, R20, R14, R3 ;  /* 0x0000000e14170224 */ /* 0x000fe400078e0203 */
[----:B0-----:R-:W-:Y:S02]  /*7a60*/  IMAD R3, R6, R27, R15 ;  /* 0x0000001b06037224 */ /* 0x001fe400078e020f */
[----:B------:R-:W-:Y:S02]  /*7a70*/  IMAD R7, R4, R29, R23 ;  /* 0x0000001d04077224 */ /* 0x000fe400078e0217 */
[----:B------:R-:W-:Y:S02]  /*7a80*/  IMAD R4, R3, R21, R10 ;  /* 0x0000001503047224 */ /* 0x000fe400078e020a */
[----:B------:R-:W-:-:S03]  /*7a90*/  IMAD.MOV.U32 R6, RZ, RZ, 0x1 ;  /* 0x00000001ff067424 */ /* 0x000fc600078e00ff */
[----:B------:R-:W-:Y:S02]  /*7aa0*/  SEL R9, R4, R7, !P0 ;  /* 0x0000000704097207 */ /* 0x000fe40004000000 */
[----:B------:R-:W-:-:S07]  /*7ab0*/  SEL R7, R7, R4, !P0 ;  /* 0x0000000407077207 */ /* 0x000fce0004000000 */
.L_x_157:
[----:B------:R-:W-:-:S08]  /*7ac0*/  NOP ;  /* 0x0000000000007918 */ /* 0x000fd00000000000 */
[----:B------:R-:W0:-:S00]  /*7ad0*/  USETMAXREG.DEALLOC.CTAPOOL 0x28 ;  /* 0x00000028000079c8 */ /* 0x000e0000080e0500 */
[----:B0-----:R-:W-:-:S13]  /*7ae0*/  ISETP.NE.AND P0, PT, R0, RZ, PT ;  /* 0x000000ff0000720c */ /* 0x001fda0003f05270 */
[----:B------:R-:W-:Y:S05]  /*7af0*/  @P0 EXIT ;  /* 0x000000000000094d */ /* 0x000fea0003800000 */
[----:B------:R-:W-:Y:S01]  /*7b00*/  LOP3.LUT P0, RZ, R6, 0xff, RZ, 0xc0, !PT ;  /* 0x000000ff06ff7812 */ /* 0x000fe2000780c0ff */
[----:B------:R-:W-:Y:S02]  /*7b10*/  IMAD.MOV.U32 R0, RZ, RZ, 0x1 ;  /* 0x00000001ff007424 */ /* 0x000fe400078e00ff */
[----:B------:R-:W-:-:S10]  /*7b20*/  IMAD.MOV.U32 R12, RZ, RZ, RZ ;  /* 0x000000ffff0c7224 */ /* 0x000fd400078e00ff */
[----:B------:R-:W-:Y:S05]  /*7b30*/  @!P0 BRA `(.L_x_160) ;  /* 0x0000000c00308947 */ /* 0x000fea0003800000 */
[----:B------:R-:W0:Y:S01]  /*7b40*/  LDC R0, c[0x0][0x28c] ;  /* 0x0000a300ff007b82 */ /* 0x000e220000000800 */
[----:B------:R-:W-:Y:S01]  /*7b50*/  ULDC UR5, c[0x0][0x600] ;  /* 0x0001800000057ab9 */ /* 0x000fe20000000800 */
[----:B------:R-:W-:Y:S01]  /*7b60*/  ULDC UR4, c[0x0][0xc] ;  /* 0x0000030000047ab9 */ /* 0x000fe20000000800 */
[----:B------:R-:W-:Y:S01]  /*7b70*/  UIADD3 UR16, UR5, -0x1, URZ ;  /* 0xffffffff05107890 */ /* 0x000fe2000fffe03f */
[C---:B------:R-:W-:Y:S01]  /*7b80*/  LOP3.LUT P2, RZ, R18.reuse, 0x7f, RZ, 0xc0, !PT ;  /* 0x0000007f12ff7812 */ /* 0x040fe2000784c0ff */
[----:B------:R-:W-:Y:S01]  /*7b90*/  ULDC UR6, c[0x0][0x658] ;  /* 0x0001960000067ab9 */ /* 0x000fe20000000800 */
[----:B------:R-:W-:Y:S01]  /*7ba0*/  ULDC UR5, c[0x0][0x10] ;  /* 0x0000040000057ab9 */ /* 0x000fe20000000800 */
[----:B------:R-:W-:Y:S01]  /*7bb0*/  UMOV UR7, 0xffffffff ;  /* 0xffffffff00077882 */ /* 0x000fe20000000000 */
[----:B------:R-:W-:Y:S01]  /*7bc0*/  UMOV UR8, 0x1 ;  /* 0x0000000100087882 */ /* 0x000fe20000000000 */
[----:B------:R-:W-:Y:S01]  /*7bd0*/  UIMAD.WIDE.U32 UR4, UR4, UR5, URZ ;  /* 0x00000005040472a5 */ /* 0x000fe2000f8e003f */
[----:B------:R-:W-:Y:S01]  /*7be0*/  LOP3.LUT P0, RZ, R18, 0x1f, RZ, 0xc0, !PT ;  /* 0x0000001f12ff7812 */ /* 0x000fe2000780c0ff */
[----:B------:R-:W-:Y:S01]  /*7bf0*/  USHF.L.U32 UR7, UR7, UR6, URZ ;  /* 0x0000000607077299 */ /* 0x000fe2000800063f */
[----:B------:R-:W-:Y:S01]  /*7c00*/  BSSY B0, `(.L_x_160) ;  /* 0x00000bf000007945 */ /* 0x000fe20003800000 */
[----:B------:R-:W-:Y:S01]  /*7c10*/  USHF.L.U32 UR18, UR8, UR6, URZ ;  /* 0x0000000608127299 */ /* 0x000fe2000800063f */
[----:B------:R-:W-:Y:S01]  /*7c20*/  IMAD.MOV.U32 R13, RZ, RZ, 0x1 ;  /* 0x00000001ff0d7424 */ /* 0x000fe200078e00ff */
[----:B------:R-:W-:Y:S01]  /*7c30*/  LOP3.LUT R11, R19, 0x2, RZ, 0xfc, !PT ;  /* 0x00000002130b7812 */ /* 0x000fe200078efcff */
[----:B------:R-:W-:Y:S01]  /*7c40*/  ULDC UR6, c[0x0][0x14] ;  /* 0x0000050000067ab9 */ /* 0x000fe20000000800 */
[----:B------:R-:W-:Y:S01]  /*7c50*/  PLOP3.LUT P0, PT, P0, P2, PT, 0x8a, 0x0 ;  /* 0x000000000000781c */ /* 0x000fe20000705172 */
[----:B------:R-:W-:Y:S01]  /*7c60*/  UIMAD.WIDE.U32 UR20, UR4, UR6, URZ ;  /* 0x00000006041472a5 */ /* 0x000fe2000f8e003f */
[----:B------:R-:W-:Y:S01]  /*7c70*/  IMAD.MOV.U32 R12, RZ, RZ, RZ ;  /* 0x000000ffff0c7224 */ /* 0x000fe200078e00ff */
[----:B------:R-:W-:-:S02]  /*7c80*/  UIMAD UR13, UR5, UR6, URZ ;  /* 0x00000006050d72a4 */ /* 0x000fc4000f8e023f */
[----:B------:R-:W-:Y:S01]  /*7c90*/  ULOP3.LUT UR17, URZ, UR7, URZ, 0x33, !UPT ;  /* 0x000000073f117292 */ /* 0x000fe2000f8e333f */
[----:B0-----:R-:W-:Y:S01]  /*7ca0*/  VIADD R0, R0, 0x3f ;  /* 0x0000003f00007836 */ /* 0x001fe20000000000 */
[----:B------:R-:W-:Y:S01]  /*7cb0*/  UIADD3 UR13, UR21, UR13, URZ ;  /* 0x0000000d150d7290 */ /* 0x000fe2000fffe03f */
[----:B------:R-:W-:-:S03]  /*7cc0*/  ULDC.64 UR22, c[0x0][0x198] ;  /* 0x0000660000167ab9 */ /* 0x000fc60000000a00 */
[----:B------:R-:W-:-:S04]  /*7cd0*/  SHF.R.S32.HI R3, RZ, 0x1f, R0 ;  /* 0x0000001fff037819 */ /* 0x000fc80000011400 */
[----:B------:R-:W-:Y:S01]  /*7ce0*/  LEA.HI R3, R3, R0, RZ, 0x6 ;  /* 0x0000000003037211 */ /* 0x000fe200078f30ff */
[----:B------:R-:W-:-:S03]  /*7cf0*/  IMAD.MOV.U32 R0, RZ, RZ, 0x1 ;  /* 0x00000001ff007424 */ /* 0x000fc600078e00ff */
[----:B------:R-:W-:-:S05]  /*7d00*/  SHF.R.S32.HI R3, RZ, 0x6, R3 ;  /* 0x00000006ff037819 */ /* 0x000fca0000011403 */
[----:B------:R-:W-:-:S07]  /*7d10*/  VIADD R10, R3, 0x1 ;  /* 0x00000001030a7836 */ /* 0x000fce0000000000 */
.L_x_172:
[----:B------:R-:W-:-:S03]  /*7d20*/  UMOV UR4, 0xffffffff ;  /* 0xffffffff00047882 */ /* 0x000fc60000000000 */
[----:B------:R-:W-:Y:S05]  /*7d30*/  BRA.DIV UR4, `(.L_x_161) ;  /* 0x0000000e04c07947 */ /* 0x000fea000b800000 */
[----:B------:R-:W-:-:S13]  /*7d40*/  ELECT P6, URZ, PT ;  /* 0x00000000003f782f */ /* 0x000fda00038c0000 */
.L_x_184:
[----:B------:R-:W0:Y:S01]  /*7d50*/  LDC R4, c[0x0][0x28c] ;  /* 0x0000a300ff047b82 */ /* 0x000e220000000800 */
[----:B------:R-:W-:Y:S01]  /*7d60*/  BSSY B1, `(.L_x_162) ;  /* 0x0000037000017945 */ /* 0x000fe20003800000 */
[----:B0-----:R-:W-:-:S13]  /*7d70*/  ISETP.LT.OR P6, PT, R4, 0x1, !P6 ;  /* 0x000000010400780c */ /* 0x001fda00077c1670 */
[----:B------:R-:W-:Y:S05]  /*7d80*/  @P6 BRA `(.L_x_163) ;  /* 0x0000000000d06947 */ /* 0x000fea0003800000 */
[----:B------:R-:W-:Y:S01]  /*7d90*/  IMAD.SHL.U32 R15, R9, 0x40, RZ ;  /* 0x00000040090f7824 */ /* 0x000fe200078e00ff */
[----:B------:R-:W-:Y:S01]  /*7da0*/  MOV R5, R0 ;  /* 0x0000000000057202 */ /* 0x000fe20000000f00 */
[----:B------:R-:W-:Y:S02]  /*7db0*/  IMAD.SHL.U32 R18, R7, 0x100, RZ ;  /* 0x0000010007127824 */ /* 0x000fe400078e00ff */
[----:B------:R-:W-:Y:S02]  /*7dc0*/  IMAD.MOV.U32 R20, RZ, RZ, RZ ;  /* 0x000000ffff147224 */ /* 0x000fe400078e00ff */
[----:B------:R-:W-:Y:S02]  /*7dd0*/  IMAD.MOV.U32 R4, RZ, RZ, R10 ;  /* 0x000000ffff047224 */ /* 0x000fe400078e000a */
[----:B------:R-:W-:-:S07]  /*7de0*/  IMAD.MOV.U32 R6, RZ, RZ, R12 ;  /* 0x000000ffff067224 */ /* 0x000fce00078e000c */
.L_x_167:
[----:B------:R-:W0:Y:S01]  /*7df0*/  S2R R14, SR_CgaCtaId ;  /* 0x00000000000e7919 */ /* 0x000e220000008800 */
[----:B------:R-:W-:Y:S01]  /*7e00*/  MOV R7, 0x400 ;  /* 0x0000040000077802 */ /* 0x000fe20000000f00 */
[----:B------:R-:W1:Y:S03]  /*7e10*/  @!P2 LDC R9, c[0x0][0x500] ;  /* 0x00014000ff09ab82 */ /* 0x000e660000000800 */
[----:B0-----:R-:W-:Y:S02]  /*7e20*/  LEA R21, R14, R7, 0x18 ;  /* 0x000000070e157211 */ /* 0x001fe400078ec0ff */
[----:B------:R-:W-:-:S03]  /*7e30*/  SHF.L.U32 R7, R5, 0x1f, RZ ;  /* 0x0000001f05077819 */ /* 0x000fc600000006ff */
[----:B------:R-:W-:-:S04]  /*7e40*/  IMAD R14, R6, 0x8, R21 ;  /* 0x00000008060e7824 */ /* 0x000fc800078e0215 */
[----:B------:R-:W0:Y:S02]  /*7e50*/  SYNCS.PHASECHK.TRANS64.TRYWAIT P1, [R14+URZ+0x28], R7 ;  /* 0x000028070e0075a7 */ /* 0x000e24000802017f */
[----:B01----:R-:W-:Y:S05]  /*7e60*/  @!P1 BRA `(.L_x_164) ;  /* 0x0000000c00949947 */ /* 0x003fea0003800000 */
.L_x_185:
[----:B0-----:R-:W-:Y:S01]  /*7e70*/  PRMT R7, R11, 0x9910, RZ ;  /* 0x000099100b077816 */ /* 0x001fe200000000ff */
[----:B------:R0:W-:Y:S03]  /*7e80*/  @!P2 SYNCS.ARRIVE.TRANS64 RZ, [R14+URZ], R9 ;  /* 0x000000090effa9a7 */ /* 0x0001e6000800003f */
[----:B------:R-:W-:-:S13]  /*7e90*/  ISETP.NE.AND P1, PT, R7, 0x2, PT ;  /* 0x000000020700780c */ /* 0x000fda0003f25270 */
[----:B0-----:R-:W-:Y:S05]  /*7ea0*/  @P1 BRA `(.L_x_165) ;  /* 0x0000000000041947 */ /* 0x001fea0003800000 */
[----:B------:R-:W-:Y:S01]  /*7eb0*/  BPT.TRAP 0x1 ;  /* 0x000000040000795c */ /* 0x000fe20000300000 */
.L_x_165:
[----:B------:R-:W-:Y:S05]  /*7ec0*/  @P0 BRA `(.L_x_166) ;  /* 0x0000000000040947 */ /* 0x000fea0003800000 */
[----:B------:R-:W-:Y:S01]  /*7ed0*/  BPT.TRAP 0x1 ;  /* 0x000000040000795c */ /* 0x000fe20000300000 */
.L_x_166:
[--C-:B------:R-:W-:Y:S01]  /*7ee0*/  IMAD R7, R6, 0x8000, R21.reuse ;  /* 0x0000800006077824 */ /* 0x100fe200078e0215 */
[----:B------:R-:W-:Y:S01]  /*7ef0*/  R2UR UR9, R14 ;  /* 0x000000000e0972ca */ /* 0x000fe200000e0000 */
[----:B------:R-:W-:Y:S01]  /*7f00*/  IMAD R21, R6, 0x2000, R21 ;  /* 0x0000200006157824 */ /* 0x000fe200078e0215 */
[----:B------:R-:W-:Y:S01]  /*7f10*/  UIADD3 UR4, UP0, UR22, 0xf0, URZ ;  /* 0x000000f016047890 */ /* 0x000fe2000ff1e03f */
[----:B------:R-:W-:Y:S01]  /*7f20*/  VIADD R4, R4, 0xffffffff ;  /* 0xffffffff04047836 */ /* 0x000fe20000000000 */
[----:B------:R-:W-:Y:S01]  /*7f30*/  R2UR UR5, R7 ;  /* 0x00000000070572ca */ /* 0x000fe200000e0000 */
[----:B------:R-:W-:Y:S01]  /*7f40*/  UIADD3 UR24, UP1, UR22, 0x1f0, URZ ;  /* 0x000001f016187890 */ /* 0x000fe2000ff3e03f */
[----:B------:R-:W-:Y:S01]  /*7f50*/  R2UR UR8, R21 ;  /* 0x00000000150872ca */ /* 0x000fe200000e0000 */
[----:B------:R-:W-:Y:S01]  /*7f60*/  VIADD R6, R6, 0x1 ;  /* 0x0000000106067836 */ /* 0x000fe20000000000 */
[----:B------:R-:W-:Y:S01]  /*7f70*/  R2UR UR11, R18 ;  /* 0x00000000120b72ca */ /* 0x000fe200000e0000 */
[----:B------:R-:W-:Y:S01]  /*7f80*/  UIADD3.X UR25, URZ, UR23, URZ, UP1, !UPT ;  /* 0x000000173f197290 */ /* 0x000fe20008ffe43f */
[----:B------:R-:W-:Y:S01]  /*7f90*/  R2UR UR10, R20 ;  /* 0x00000000140a72ca */ /* 0x000fe200000e0000 */
[----:B------:R-:W-:Y:S01]  /*7fa0*/  UMOV UR6, 0x0 ;  /* 0x0000000000067882 */ /* 0x000fe20000000000 */
[----:B------:R-:W-:Y:S01]  /*7fb0*/  R2UR UR12, R8 ;  /* 0x00000000080c72ca */ /* 0x000fe200000e0000 */
[----:B------:R-:W-:Y:S01]  /*7fc0*/  UMOV UR7, 0x10000000 ;  /* 0x1000000000077882 */ /* 0x000fe20000000000 */
[----:B------:R-:W-:Y:S01]  /*7fd0*/  R2UR UR19, R15 ;  /* 0x000000000f1372ca */ /* 0x000fe200000e0000 */
[----:B------:R-:W-:Y:S01]  /*7fe0*/  VIADD R20, R20, 0x40 ;  /* 0x0000004014147836 */ /* 0x000fe20000000000 */
[----:B------:R-:W-:Y:S01]  /*7ff0*/  ISETP.GT.AND P3, PT, R4, 0x1, PT ;  /* 0x000000010400780c */ /* 0x000fe20003f64270 */
[----:B------:R-:W-:Y:S01]  /*8000*/  UIADD3 UR14, UR5, 0x100, URZ ;  /* 0x00000100050e7890 */ /* 0x000fe2000fffe03f */
[----:B------:R-:W-:Y:S01]  /*8010*/  ISETP.NE.AND P1, PT, R6, 0x5, PT ;  /* 0x000000050600780c */ /* 0x000fe20003f25270 */
[----:B------:R-:W-:-:S02]  /*8020*/  UIADD3.X UR5, URZ, UR23, URZ, UP0, !UPT ;  /* 0x000000173f057290 */ /* 0x000fc400087fe43f */
[----:B------:R-:W-:Y:S01]  /*8030*/  UIADD3 UR15, UR8, 0x28100, URZ ;  /* 0x00028100080f7890 */ /* 0x000fe2000fffe03f */
[----:B------:R-:W-:Y:S02]  /*8040*/  SEL R14, RZ, 0x1, P1 ;  /* 0x00000001ff0e7807 */ /* 0x000fe40000800000 */
[----:B------:R-:W-:Y:S01]  /*8050*/  UMOV UR8, UR14 ;  /* 0x0000000e00087c82 */ /* 0x000fe20008000000 */
[----:B------:R-:W-:Y:S02]  /*8060*/  SEL R6, R6, RZ, P1 ;  /* 0x000000ff06067207 */ /* 0x000fe40000800000 */
[----:B------:R-:W-:Y:S01]  /*8070*/  LOP3.LUT R5, R5, R14, RZ, 0x3c, !PT ;  /* 0x0000000e05057212 */ /* 0x000fe200078e3cff */
[----:B------:R0:W-:Y:S02]  /*8080*/  UTMALDG.3D [UR8], [UR4], desc[UR6] ;  /* 0x00000608040075b4 */ /* 0x0001e40008011000 */
[----:B0-----:R-:W-:Y:S01]  /*8090*/  UMOV UR8, UR15 ;  /* 0x0000000f00087c82 */ /* 0x001fe20008000000 */
[----:B------:R-:W-:-:S02]  /*80a0*/  UMOV UR11, UR19 ;  /* 0x00000013000b7c82 */ /* 0x000fc40008000000 */
[----:B------:R0:W-:Y:S02]  /*80b0*/  UTMALDG.3D [UR8], [UR24], desc[UR6] ;  /* 0x00000608180075b4 */ /* 0x0001e40008011000 */
[----:B0-----:R-:W-:Y:S05]  /*80c0*/  @P3 BRA `(.L_x_167) ;  /* 0xfffffffc00483947 */ /* 0x001fea000383ffff */
.L_x_163:
[----:B------:R-:W-:Y:S05]  /*80d0*/  BSYNC B1 ;  /* 0x0000000000017941 */ /* 0x000fea0003800000 */
.L_x_162:
[----:B------:R-:W-:Y:S01]  /*80e0*/  LOP3.LUT P3, RZ, R13, 0xff, RZ, 0xc0, !PT ;  /* 0x000000ff0dff7812 */ /* 0x000fe2000786c0ff */
[----:B------:R-:W-:Y:S01]  /*80f0*/  IMAD.IADD R12, R3, 0x1, R12 ;  /* 0x00000001030c7824 */ /* 0x000fe200078e020c */
[----:B------:R-:W-:Y:S01]  /*8100*/  IADD3 R16, P4, R16, UR20, RZ ;  /* 0x0000001410107c10 */ /* 0x000fe2000ff9e0ff */
[----:B------:R-:W-:Y:S01]  /*8110*/  ULDC.64 UR4, c[0x0][0x650] ;  /* 0x0001940000047ab9 */ /* 0x000fe20000000a00 */
[----:B------:R-:W-:Y:S01]  /*8120*/  BSSY B1, `(.L_x_168) ;  /* 0x000006a000017945 */ /* 0x000fe20003800000 */
[----:B------:R-:W-:Y:S01]  /*8130*/  IMAD.MOV.U32 R9, RZ, RZ, -0x1 ;  /* 0xffffffffff097424 */ /* 0x000fe200078e00ff */
[----:B------:R-:W-:Y:S01]  /*8140*/  ISETP.GT.U32.AND P1, PT, R12, 0x4, PT ;  /* 0x000000040c00780c */ /* 0x000fe20003f24070 */
[----:B------:R-:W-:Y:S01]  /*8150*/  IMAD.MOV.U32 R8, RZ, RZ, -0x1 ;  /* 0xffffffffff087424 */ /* 0x000fe200078e00ff */
[----:B------:R-:W-:Y:S02]  /*8160*/  IADD3.X R17, R17, UR13, RZ, P4, !PT ;  /* 0x0000000d11117c10 */ /* 0x000fe4000a7fe4ff */
[----:B------:R-:W-:-:S02]  /*8170*/  ISETP.LT.U32.AND P1, PT, R3, 0x5, P1 ;  /* 0x000000050300780c */ /* 0x000fc40000f21070 */
[----:B------:R-:W-:Y:S01]  /*8180*/  PRMT R13, RZ, 0x7610, R13 ;  /* 0x00007610ff0d7816 */ /* 0x000fe2000000000d */
[----:B------:R-:W0:Y:S01]  /*8190*/  @P3 S2R R5, SR_CgaCtaId ;  /* 0x0000000000053919 */ /* 0x000e220000008800 */
[----:B------:R-:W-:-:S04]  /*81a0*/  @P3 MOV R4, 0x400 ;  /* 0x0000040000043802 */ /* 0x000fc80000000f00 */
[----:B0-----:R-:W-:Y:S01]  /*81b0*/  @P3 LEA R6, R5, R4, 0x18 ;  /* 0x0000000405063211 */ /* 0x001fe200078ec0ff */
[----:B------:R-:W-:-:S03]  /*81c0*/  IMAD.WIDE.U32 R4, R12, -0x33333333, RZ ;  /* 0xcccccccd0c047825 */ /* 0x000fc600078e00ff */
[----:B------:R0:W-:Y:S01]  /*81d0*/  @P3 SYNCS.ARRIVE.TRANS64.A1T0 RZ, [R6+URZ+0x68], RZ ;  /* 0x000068ff06ff39a7 */ /* 0x0001e2000810003f */
[----:B------:R-:W-:Y:S02]  /*81e0*/  ISETP.GE.U32.AND P3, PT, R3, 0x5, PT ;  /* 0x000000050300780c */ /* 0x000fe40003f66070 */
[----:B------:R-:W-:Y:S02]  /*81f0*/  SHF.R.U32.HI R7, RZ, 0x2, R5 ;  /* 0x00000002ff077819 */ /* 0x000fe40000011605 */
[----:B------:R-:W-:Y:S02]  /*8200*/  SEL R5, RZ, 0x1, !P1 ;  /* 0x00000001ff057807 */ /* 0x000fe40004800000 */
[----:B------:R-:W-:Y:S01]  /*8210*/  ISETP.GE.U32.AND P1, PT, R16, UR4, PT ;  /* 0x0000000410007c0c */ /* 0x000fe2000bf26070 */
[----:B------:R-:W-:Y:S01]  /*8220*/  IMAD R12, R7, -0x5, R12 ;  /* 0xfffffffb070c7824 */ /* 0x000fe200078e020c */
[----:B------:R-:W-:Y:S02]  /*8230*/  LOP3.LUT R0, R0, R5, RZ, 0x3c, !PT ;  /* 0x0000000500007212 */ /* 0x000fe400078e3cff */
[----:B------:R-:W-:-:S02]  /*8240*/  ISETP.GE.U32.AND.EX P1, PT, R17, UR5, PT, P1 ;  /* 0x0000000511007c0c */ /* 0x000fc4000bf26110 */
[----:B------:R-:W-:Y:S02]  /*8250*/  PRMT R4, RZ, 0x7610, R4 ;  /* 0x00007610ff047816 */ /* 0x000fe40000000004 */
[----:B------:R-:W-:Y:S01]  /*8260*/  @P3 LOP3.LUT R0, R0, 0x1, R7, 0x78, !PT ;  /* 0x0000000100003812 */ /* 0x000fe200078e7807 */
[----:B------:R-:W-:-:S08]  /*8270*/  IMAD.MOV.U32 R7, RZ, RZ, -0x1 ;  /* 0xffffffffff077424 */ /* 0x000fd000078e00ff */
[----:B0-----:R-:W-:Y:S05]  /*8280*/  @P1 BRA `(.L_x_169) ;  /* 0x00000004004c1947 */ /* 0x001fea0003800000 */
[----:B------:R-:W-:Y:S01]  /*8290*/  ULDC.64 UR4, c[0x0][0x628] ;  /* 0x00018a0000047ab9 */ /* 0x000fe20000000a00 */
[----:B------:R-:W0:Y:S01]  /*82a0*/  S2R R15, SR_CTAID.X ;  /* 0x00000000000f7919 */ /* 0x000e220000002500 */
[----:B------:R-:W-:Y:S01]  /*82b0*/  ISETP.NE.U32.AND P1, PT, RZ, UR4, PT ;  /* 0x00000004ff007c0c */ /* 0x000fe2000bf25070 */
[----:B------:R-:W-:Y:S01]  /*82c0*/  ULDC UR7, c[0x0][0x630] ;  /* 0x00018c0000077ab9 */ /* 0x000fe20000000800 */
[----:B------:R-:W-:Y:S01]  /*82d0*/  IMAD.MOV.U32 R4, RZ, RZ, R16 ;  /* 0x000000ffff047224 */ /* 0x000fe200078e0010 */
[----:B------:R-:W1:Y:S01]  /*82e0*/  S2R R14, SR_CTAID.Y ;  /* 0x00000000000e7919 */ /* 0x000e620000002600 */
[----:B------:R-:W-:Y:S01]  /*82f0*/  ISETP.NE.AND.EX P1, PT, RZ, UR5, PT, P1 ;  /* 0x00000005ff007c0c */ /* 0x000fe2000bf25310 */
[----:B------:R-:W-:-:S12]  /*8300*/  IMAD.MOV.U32 R5, RZ, RZ, R17 ;  /* 0x000000ffff057224 */ /* 0x000fd800078e0011 */
[----:B------:R-:W-:Y:S05]  /*8310*/  @!P1 BRA `(.L_x_170) ;  /* 0x0000000000289947 */ /* 0x000fea0003800000 */
[----:B------:R-:W-:Y:S02]  /*8320*/  ULDC UR6, c[0x0][0x634] ;  /* 0x00018d0000067ab9 */ /* 0x000fe40000000800 */
[----:B------:R-:W-:-:S05]  /*8330*/  IADD3 R9, P1, R16, UR6, RZ ;  /* 0x0000000610097c10 */ /* 0x000fca000ff3e0ff */
[----:B------:R-:W-:-:S04]  /*8340*/  IMAD.X R21, RZ, RZ, R17, P1 ;  /* 0x000000ffff157224 */ /* 0x000fc800008e0611 */
[----:B------:R-:W-:-:S04]  /*8350*/  IMAD.WIDE.U32 R6, R21, UR4, RZ ;  /* 0x0000000415067c25 */ /* 0x000fc8000f8e00ff */
[----:B------:R-:W-:-:S04]  /*8360*/  IMAD.WIDE.U32 R6, P1, R9, UR5, R6 ;  /* 0x0000000509067c25 */ /* 0x000fc8000f820006 */
[----:B------:R-:W-:-:S04]  /*8370*/  IMAD.WIDE.U32 R8, R9, UR4, RZ ;  /* 0x0000000409087c25 */ /* 0x000fc8000f8e00ff */
[----:B------:R-:W-:Y:S01]  /*8380*/  IMAD.X R5, RZ, RZ, RZ, P1 ;  /* 0x000000ffff057224 */ /* 0x000fe200008e06ff */
[----:B------:R-:W-:Y:S01]  /*8390*/  IADD3 RZ, P1, R9, R6, RZ ;  /* 0x0000000609ff7210 */ /* 0x000fe20007f3e0ff */
[----:B------:R-:W-:-:S04]  /*83a0*/  IMAD.MOV.U32 R4, RZ, RZ, R7 ;  /* 0x000000ffff047224 */ /* 0x000fc800078e0007 */
[----:B------:R-:W-:-:S08]  /*83b0*/  IMAD.WIDE.U32.X R4, R21, UR5, R4, P1 ;  /* 0x0000000515047c25 */ /* 0x000fd000088e0404 */
.L_x_170:
[--C-:B------:R-:W-:Y:S01]  /*83c0*/  SHF.R.U64 R8, R4, UR7, R5.reuse ;  /* 0x0000000704087c19 */ /* 0x100fe20008001205 */
[----:B------:R-:W-:Y:S01]  /*83d0*/  ULDC.64 UR4, c[0x0][0x620] ;  /* 0x0001880000047ab9 */ /* 0x000fe20000000a00 */
[----:B------:R-:W-:Y:S01]  /*83e0*/  SHF.R.U32.HI R4, RZ, UR7, R5 ;  /* 0x00000007ff047c19 */ /* 0x000fe20008011605 */
[----:B------:R-:W2:Y:S01]  /*83f0*/  LDC R24, c[0x0][0x144] ;  /* 0x00005100ff187b82 */ /* 0x000ea20000000800 */
[----:B------:R-:W-:Y:S01]  /*8400*/  IADD3 R7, P1, RZ, -R8, RZ ;  /* 0x80000008ff077210 */ /* 0x000fe20007f3e0ff */
[----:B------:R-:W-:Y:S01]  /*8410*/  ULDC.64 UR8, c[0x0][0x640] ;  /* 0x0001900000087ab9 */ /* 0x000fe20000000a00 */
[----:B0-----:R-:W-:Y:S01]  /*8420*/  I2FP.F32.U32 R9, R15 ;  /* 0x0000000f00097245 */ /* 0x001fe20000201000 */
[----:B------:R-:W-:Y:S02]  /*8430*/  ULDC UR6, c[0x0][0x608] ;  /* 0x0001820000067ab9 */ /* 0x000fe40000000800 */
[----:B------:R-:W-:Y:S01]  /*8440*/  IMAD.X R4, RZ, RZ, ~R4, P1 ;  /* 0x000000ffff047224 */ /* 0x000fe200008e0e04 */
[----:B------:R-:W-:Y:S01]  /*8450*/  ISETP.NE.U32.AND P1, PT, RZ, UR8, PT ;  /* 0x00000008ff007c0c */ /* 0x000fe2000bf25070 */
[----:B------:R-:W0:Y:S02]  /*8460*/  LDC R21, c[0x0][0x148] ;  /* 0x00005200ff157b82 */ /* 0x000e240000000800 */
[----:B------:R-:W-:Y:S01]  /*8470*/  IMAD R6, R4, UR4, RZ ;  /* 0x0000000404067c24 */ /* 0x000fe2000f8e02ff */
[----:B------:R-:W-:Y:S01]  /*8480*/  ISETP.NE.AND.EX P1, PT, RZ, UR9, PT, P1 ;  /* 0x00000009ff007c0c */ /* 0x000fe2000bf25310 */
[----:B------:R-:W-:Y:S01]  /*8490*/  IMAD.WIDE.U32 R4, R7, UR4, R16 ;  /* 0x0000000407047c25 */ /* 0x000fe2000f8e0010 */
[----:B------:R-:W-:-:S03]  /*84a0*/  ULDC UR4, c[0x0][0x150] ;  /* 0x0000540000047ab9 */ /* 0x000fc60000000800 */
[----:B------:R-:W-:Y:S02]  /*84b0*/  IMAD R7, R7, UR5, R6 ;  /* 0x0000000507077c24 */ /* 0x000fe4000f8e0206 */
[----:B------:R-:W-:Y:S01]  /*84c0*/  FMUL R6, R9, UR4 ;  /* 0x0000000409067c20 */ /* 0x000fe20008400000 */
[----:B------:R-:W-:Y:S01]  /*84d0*/  ULDC UR4, c[0x0][0x618] ;  /* 0x0001860000047ab9 */ /* 0x000fe20000000800 */
[----:B------:R-:W-:Y:S01]  /*84e0*/  ULDC UR5, c[0x0][0x154] ;  /* 0x0000550000057ab9 */ /* 0x000fe20000000800 */
[----:B------:R-:W-:-:S03]  /*84f0*/  IMAD.IADD R5, R5, 0x1, R7 ;  /* 0x0000000105057824 */ /* 0x000fc600078e0207 */
[----:B------:R-:W3:Y:S02]  /*8500*/  F2I.U32.TRUNC.NTZ R6, R6 ;  /* 0x0000000600067305 */ /* 0x000ee4000020f000 */
[----:B------:R-:W-:Y:S02]  /*8510*/  SHF.R.U64 R9, R4, UR4, R5 ;  /* 0x0000000404097c19 */ /* 0x000fe40008001205 */
[----:B-1----:R-:W-:-:S05]  /*8520*/  I2FP.F32.U32 R4, R14 ;  /* 0x0000000e00047245 */ /* 0x002fca0000201000 */
[----:B------:R-:W-:Y:S01]  /*8530*/  FMUL R22, R4, UR5 ;  /* 0x0000000504167c20 */ /* 0x000fe20008400000 */
[----:B------:R-:W-:Y:S01]  /*8540*/  SHF.R.U32.HI R4, RZ, UR4, R5 ;  /* 0x00000004ff047c19 */ /* 0x000fe20008011605 */
[----:B------:R-:W-:-:S03]  /*8550*/  ULDC UR4, c[0x0][0x658] ;  /* 0x0001960000047ab9 */ /* 0x000fc60000000800 */
[--C-:B------:R-:W-:Y:S01]  /*8560*/  SHF.R.U64 R20, R9, UR6, R4.reuse ;  /* 0x0000000609147c19 */ /* 0x100fe20008001204 */
[----:B------:R-:W1:Y:S01]  /*8570*/  F2I.U32.TRUNC.NTZ R22, R22 ;  /* 0x0000001600167305 */ /* 0x000e62000020f000 */
[----:B------:R-:W-:Y:S01]  /*8580*/  SHF.R.U32.HI R5, RZ, UR6, R4 ;  /* 0x00000006ff057c19 */ /* 0x000fe20008011604 */
[----:B---3--:R-:W-:-:S03]  /*8590*/  IMAD.MOV R6, RZ, RZ, -R6 ;  /* 0x000000ffff067224 */ /* 0x008fc600078e0a06 */
[----:B------:R-:W-:Y:S01]  /*85a0*/  SHF.R.U64 R18, R20, UR4, R5 ;  /* 0x0000000414127c19 */ /* 0x000fe20008001205 */
[----:B--2---:R-:W-:Y:S01]  /*85b0*/  IMAD R15, R24, R6, R15 ;  /* 0x00000006180f7224 */ /* 0x004fe200078e020f */
[----:B------:R-:W-:-:S03]  /*85c0*/  SHF.R.U32.HI R23, RZ, UR4, R5 ;  /* 0x00000004ff177c19 */ /* 0x000fc60008011605 */
[----:B------:R-:W-:Y:S02]  /*85d0*/  IMAD.MOV.U32 R4, RZ, RZ, R18 ;  /* 0x000000ffff047224 */ /* 0x000fe400078e0012 */
[----:B------:R-:W-:Y:S01]  /*85e0*/  IMAD.MOV.U32 R5, RZ, RZ, R23 ;  /* 0x000000ffff057224 */ /* 0x000fe200078e0017 */
[----:B-1----:R-:W-:Y:S06]  /*85f0*/  @!P1 BRA `(.L_x_171) ;  /* 0x0000000000289947 */ /* 0x002fec0003800000 */
[----:B------:R-:W-:Y:S02]  /*8600*/  ULDC UR4, c[0x0][0x64c] ;  /* 0x0001930000047ab9 */ /* 0x000fe40000000800 */
[----:B------:R-:W-:-:S05]  /*8610*/  IADD3 R5, P1, R18, UR4, RZ ;  /* 0x0000000412057c10 */ /* 0x000fca000ff3e0ff */
[----:B------:R-:W-:-:S04]  /*8620*/  IMAD.X R23, RZ, RZ, R23, P1 ;  /* 0x000000ffff177224 */ /* 0x000fc800008e0617 */
[----:B------:R-:W-:-:S04]  /*8630*/  IMAD.WIDE.U32 R6, R23, UR8, RZ ;  /* 0x0000000817067c25 */ /* 0x000fc8000f8e00ff */
[----:B------:R-:W-:-:S04]  /*8640*/  IMAD.WIDE.U32 R6, P1, R5, UR9, R6 ;  /* 0x0000000905067c25 */ /* 0x000fc8000f820006 */
[----:B------:R-:W-:-:S04]  /*8650*/  IMAD.WIDE.U32 R4, R5, UR8, RZ ;  /* 0x0000000805047c25 */ /* 0x000fc8000f8e00ff */
[----:B------:R-:W-:Y:S01]  /*8660*/  IMAD.MOV.U32 R4, RZ, RZ, R7 ;  /* 0x000000ffff047224 */ /* 0x000fe200078e0007 */
[----:B------:R-:W-:Y:S01]  /*8670*/  IADD3 RZ, P3, R5, R6, RZ ;  /* 0x0000000605ff7210 */ /* 0x000fe20007f7e0ff */
[----:B------:R-:W-:-:S04]  /*8680*/  IMAD.X R5, RZ, RZ, RZ, P1 ;  /* 0x000000ffff057224 */ /* 0x000fc800008e06ff */
[----:B------:R-:W-:-:S08]  /*8690*/  IMAD.WIDE.U32.X R4, R23, UR9, R4, P3 ;  /* 0x0000000917047c25 */ /* 0x000fd000098e0404 */
.L_x_171:
[----:B------:R-:W-:Y:S01]  /*86a0*/  ISETP.NE.AND P1, PT, R2, 0x1, PT ;  /* 0x000000010200780c */ /* 0x000fe20003f25270 */
[----:B------:R-:W-:Y:S01]  /*86b0*/  ULDC UR4, c[0x0][0x648] ;  /* 0x0001920000047ab9 */ /* 0x000fe20000000800 */
[----:B------:R-:W-:Y:S01]  /*86c0*/  LOP3.LUT R20, R20, UR17, RZ, 0xc0, !PT ;  /* 0x0000001114147c12 */ /* 0x000fe2000f8ec0ff */
[----:B------:R-:W-:Y:S01]  /*86d0*/  IMAD.MOV R22, RZ, RZ, -R22 ;  /* 0x000000ffff167224 */ /* 0x000fe200078e0a16 */
[----:B------:R-:W-:Y:S01]  /*86e0*/  SHF.R.U64 R5, R4, UR4, R5 ;  /* 0x0000000404057c19 */ /* 0x000fe20008001205 */
[----:B------:R-:W-:Y:S01]  /*86f0*/  ULDC UR4, c[0x0][0x638] ;  /* 0x00018e0000047ab9 */ /* 0x000fe20000000800 */
[----:B------:R-:W-:Y:S01]  /*8700*/  LOP3.LUT R9, R9, UR16, RZ, 0xc0, !PT ;  /* 0x0000001009097c12 */ /* 0x000fe2000f8ec0ff */
[----:B------:R-:W-:Y:S01]  /*8710*/  ULDC UR5, c[0x0][0x610] ;  /* 0x0001840000057ab9 */ /* 0x000fe20000000800 */
[----:B------:R-:W-:Y:S02]  /*8720*/  IMAD.MOV.U32 R4, RZ, RZ, 0x1 ;  /* 0x00000001ff047424 */ /* 0x000fe400078e00ff */
[----:B------:R-:W-:-:S02]  /*8730*/  IMAD.MOV R7, RZ, RZ, -R5 ;  /* 0x000000ffff077224 */ /* 0x000fc400078e0a05 */
[----:B------:R-:W-:Y:S02]  /*8740*/  IMAD R20, R5, UR18, R20 ;  /* 0x0000001205147c24 */ /* 0x000fe4000f8e0214 */
[----:B0-----:R-:W-:Y:S02]  /*8750*/  @P1 IMAD R15, R21, R22, R14 ;  /* 0x00000016150f1224 */ /* 0x001fe400078e020e */
[----:B------:R-:W-:Y:S01]  /*8760*/  IMAD R18, R7, UR4, R18 ;  /* 0x0000000407127c24 */ /* 0x000fe2000f8e0212 */
[----:B------:R-:W-:Y:S01]  /*8770*/  ULDC UR4, c[0x0][0x600] ;  /* 0x0001800000047ab9 */ /* 0x000fe20000000800 */
[----:B------:R-:W-:Y:S02]  /*8780*/  IMAD R15, R20, UR5, R15 ;  /* 0x00000005140f7c24 */ /* 0x000fe4000f8e020f */
[----:B------:R-:W-:-:S05]  /*8790*/  IMAD R18, R18, UR4, R9 ;  /* 0x0000000412127c24 */ /* 0x000fca000f8e0209 */
[----:B------:R-:W-:Y:S02]  /*87a0*/  SEL R9, R18, R15, !P1 ;  /* 0x0000000f12097207 */ /* 0x000fe40004800000 */
[----:B------:R-:W-:-:S07]  /*87b0*/  SEL R7, R15, R18, !P1 ;  /* 0x000000120f077207 */ /* 0x000fce0004800000 */
.L_x_169:
[----:B------:R-:W-:Y:S05]  /*87c0*/  BSYNC B1 ;  /* 0x0000000000017941 */ /* 0x000fea0003800000 */
.L_x_168:
[----:B------:R-:W-:-:S13]  /*87d0*/  LOP3.LUT P1, RZ, R4, 0xff, RZ, 0xc0, !PT ;  /* 0x000000ff04ff7812 */ /* 0x000fda000782c0ff */
[----:B------:R-:W-:Y:S05]  /*87e0*/  @P1 BRA `(.L_x_172) ;  /* 0xfffffff4004c1947 */ /* 0x000fea000383ffff */
[----:B------:R-:W-:Y:S05]  /*87f0*/  BSYNC B0 ;  /* 0x0000000000007941 */ /* 0x000fea0003800000 */
.L_x_160:
[----:B------:R-:W-:-:S03]  /*8800*/  UMOV UR4, 0xffffffff ;  /* 0xffffffff00047882 */ /* 0x000fc60000000000 */
[----:B------:R-:W-:Y:S05]  /*8810*/  BRA.DIV UR4, `(.L_x_173) ;  /* 0x00000006043c7947 */ /* 0x000fea000b800000 */
[----:B------:R-:W-:-:S13]  /*8820*/  ELECT P6, URZ, PT ;  /* 0x00000000003f782f */ /* 0x000fda00038c0000 */
.L_x_188:
[----:B------:R-:W-:Y:S04]  /*8830*/  BSSY B0, `(.L_x_174) ;  /* 0x0000034000007945 */ /* 0x000fe80003800000 */
[----:B------:R-:W-:Y:S05]  /*8840*/  @!P6 BRA `(.L_x_175) ;  /* 0x0000000000c8e947 */ /* 0x000fea0003800000 */
[----:B------:R-:W-:-:S04]  /*8850*/  LOP3.LUT R19, R19, 0x2, RZ, 0xfc, !PT ;  /* 0x0000000213137812 */ /* 0x000fc800078efcff */
[----:B------:R-:W-:-:S13]  /*8860*/  ISETP.NE.AND P0, PT, R19, 0x3, PT ;  /* 0x000000031300780c */ /* 0x000fda0003f05270 */
[----:B------:R-:W-:Y:S05]  /*8870*/  @!P0 BRA `(.L_x_176) ;  /* 0x0000000000048947 */ /* 0x000fea0003800000 */
[----:B------:R-:W-:Y:S01]  /*8880*/  BPT.TRAP 0x1 ;  /* 0x000000040000795c */ /* 0x000fe20000300000 */
.L_x_176:
[----:B------:R-:W0:Y:S01]  /*8890*/  S2R R3, SR_CgaCtaId ;  /* 0x0000000000037919 */ /* 0x000e220000008800 */
[----:B------:R-:W-:-:S04]  /*88a0*/  MOV R2, 0x400 ;  /* 0x0000040000027802 */ /* 0x000fc80000000f00 */
[----:B0-----:R-:W-:Y:S02]  /*88b0*/  LEA R3, R3, R2, 0x18 ;  /* 0x0000000203037211 */ /* 0x001fe400078ec0ff */
[----:B------:R-:W-:-:S03]  /*88c0*/  SHF.L.U32 R2, R0, 0x1f, RZ ;  /* 0x0000001f00027819 */ /* 0x000fc600000006ff */
[----:B------:R-:W-:-:S04]  /*88d0*/  VIADD R3, R3, 0x28 ;  /* 0x0000002803037836 */ /* 0x000fc80000000000 */
[C---:B------:R-:W-:Y:S02]  /*88e0*/  IMAD R7, R12.reuse, 0x8, R3 ;  /* 0x000000080c077824 */ /* 0x040fe400078e0203 */
[----:B------:R-:W-:Y:S02]  /*88f0*/  VIADD R12, R12, 0x1 ;  /* 0x000000010c0c7836 */ /* 0x000fe40000000000 */
[----:B------:R-:W0:Y:S03]  /*8900*/  SYNCS.PHASECHK.TRANS64.TRYWAIT P0, [R7+URZ], R2 ;  /* 0x00000002070075a7 */ /* 0x000e26000800017f */
[----:B------:R-:W-:-:S04]  /*8910*/  ISETP.NE.AND P1, PT, R12, 0x5, PT ;  /* 0x000000050c00780c */ /* 0x000fc80003f25270 */
[----:B------:R-:W-:Y:S02]  /*8920*/  SEL R5, RZ, 0x1, P1 ;  /* 0x00000001ff057807 */ /* 0x000fe40000800000 */
[----:B------:R-:W-:Y:S02]  /*8930*/  SEL R12, R12, RZ, P1 ;  /* 0x000000ff0c0c7207 */ /* 0x000fe40000800000 */
[----:B------:R-:W-:-:S03]  /*8940*/  LOP3.LUT R5, R0, R5, RZ, 0x3c, !PT ;  /* 0x0000000500057212 */ /* 0x000fc600078e3cff */
[----:B------:R-:W-:Y:S01]  /*8950*/  IMAD R9, R12, 0x8, R3 ;  /* 0x000000080c097824 */ /* 0x000fe200078e0203 */
[----:B------:R-:W-:Y:S01]  /*8960*/  SHF.L.U32 R4, R5, 0x1f, RZ ;  /* 0x0000001f05047819 */ /* 0x000fe200000006ff */
[----:B0-----:R-:W-:Y:S06]  /*8970*/  @!P0 BRA `(.L_x_177) ;  /* 0x0000000400048947 */ /* 0x001fec0003800000 */
.L_x_189:
[----:B------:R-:W1:Y:S01]  /*8980*/  SYNCS.PHASECHK.TRANS64.TRYWAIT P0, [R9+URZ], R4 ;  /* 0x00000004090075a7 */ /* 0x000e62000800017f */
[----:B------:R-:W-:-:S05]  /*8990*/  VIADD R0, R12, 0x1 ;  /* 0x000000010c007836 */ /* 0x000fca0000000000 */
[----:B------:R-:W-:-:S04]  /*89a0*/  ISETP.NE.AND P1, PT, R0, 0x5, PT ;  /* 0x000000050000780c */ /* 0x000fc80003f25270 */
[----:B0-----:R-:W-:Y:S02]  /*89b0*/  SEL R2, RZ, 0x1, P1 ;  /* 0x00000001ff027807 */ /* 0x001fe40000800000 */
[----:B------:R-:W-:Y:S02]  /*89c0*/  SEL R0, R0, RZ, P1 ;  /* 0x000000ff00007207 */ /* 0x000fe40000800000 */
[----:B------:R-:W-:-:S03]  /*89d0*/  LOP3.LUT R7, R5, R2, RZ, 0x3c, !PT ;  /* 0x0000000205077212 */ /* 0x000fc600078e3cff */
[----:B------:R-:W-:Y:S01]  /*89e0*/  IMAD R6, R0, 0x8, R3 ;  /* 0x0000000800067824 */ /* 0x000fe200078e0203 */
[----:B------:R-:W-:Y:S01]  /*89f0*/  SHF.L.U32 R5, R7, 0x1f, RZ ;  /* 0x0000001f07057819 */ /* 0x000fe200000006ff */
[----:B-1----:R-:W-:Y:S06]  /*8a00*/  @!P0 BRA `(.L_x_178) ;  /* 0x0000000000f48947 */ /* 0x002fec0003800000 */
.L_x_190:
[----:B------:R-:W1:Y:S01]  /*8a10*/  SYNCS.PHASECHK.TRANS64.TRYWAIT P0, [R6+URZ], R5 ;  /* 0x00000005060075a7 */ /* 0x000e62000800017f */
[----:B------:R-:W-:-:S05]  /*8a20*/  VIADD R0, R0, 0x1 ;  /* 0x0000000100007836 */ /* 0x000fca0000000000 */
[----:B------:R-:W-:-:S04]  /*8a30*/  ISETP.NE.AND P1, PT, R0, 0x5, PT ;  /* 0x000000050000780c */ /* 0x000fc80003f25270 */
[----:B------:R-:W-:Y:S02]  /*8a40*/  SEL R2, RZ, 0x1, P1 ;  /* 0x00000001ff027807 */ /* 0x000fe40000800000 */
[----:B------:R-:W-:Y:S02]  /*8a50*/  SEL R0, R0, RZ, P1 ;  /* 0x000000ff00007207 */ /* 0x000fe40000800000 */
[----:B------:R-:W-:-:S03]  /*8a60*/  LOP3.LUT R7, R7, R2, RZ, 0x3c, !PT ;  /* 0x0000000207077212 */ /* 0x000fc600078e3cff */
[----:B0-----:R-:W-:Y:S01]  /*8a70*/  IMAD R9, R0, 0x8, R3 ;  /* 0x0000000800097824 */ /* 0x001fe200078e0203 */
[----:B------:R-:W-:Y:S01]  /*8a80*/  SHF.L.U32 R4, R7, 0x1f, RZ ;  /* 0x0000001f07047819 */ /* 0x000fe200000006ff */
[----:B-1----:R-:W-:Y:S06]  /*8a90*/  @!P0 BRA `(.L_x_179) ;  /* 0x0000000000e48947 */ /* 0x002fec0003800000 */
.L_x_191:
[----:B------:R-:W1:Y:S01]  /*8aa0*/  SYNCS.PHASECHK.TRANS64.TRYWAIT P0, [R9+URZ], R4 ;  /* 0x00000004090075a7 */ /* 0x000e62000800017f */
[----:B------:R-:W-:-:S05]  /*8ab0*/  VIADD R0, R0, 0x1 ;  /* 0x0000000100007836 */ /* 0x000fca0000000000 */
[----:B------:R-:W-:-:S04]  /*8ac0*/  ISETP.NE.AND P1, PT, R0, 0x5, PT ;  /* 0x000000050000780c */ /* 0x000fc80003f25270 */
[----:B------:R-:W-:Y:S02]  /*8ad0*/  SEL R2, RZ, 0x1, P1 ;  /* 0x00000001ff027807 */ /* 0x000fe40000800000 */
[----:B------:R-:W-:Y:S02]  /*8ae0*/  SEL R0, R0, RZ, P1 ;  /* 0x000000ff00007207 */ /* 0x000fe40000800000 */
[----:B------:R-:W-:Y:S01]  /*8af0*/  LOP3.LUT R2, R7, R2, RZ, 0x3c, !PT ;  /* 0x0000000207027212 */ /* 0x000fe200078e3cff */
[----:B-1----:R-:W-:Y:S06]  /*8b00*/  @!P0 BRA `(.L_x_180) ;  /* 0x0000000000dc8947 */ /* 0x002fec0003800000 */
.L_x_192:
[----:B------:R-:W-:Y:S01]  /*8b10*/  IMAD R3, R0, 0x8, R3 ;  /* 0x0000000800037824 */ /* 0x000fe200078e0203 */
[----:B------:R-:W-:-:S07]  /*8b20*/  SHF.L.U32 R0, R2, 0x1f, RZ ;  /* 0x0000001f02007819 */ /* 0x000fce00000006ff */
.L_x_181:
[----:B--2---:R2:W3:Y:S02]  /*8b30*/  SYNCS.PHASECHK.TRANS64.TRYWAIT P0, [R3+URZ], R0 ;  /* 0x00000000030075a7 */ /* 0x0044e4000800017f */
[----:B---3--:R-:W-:Y:S05]  /*8b40*/  @!P0 NANOSLEEP.SYNCS 0x989680 ;  /* 0x009896800000895d */ /* 0x008fea0003900000 */
[----:B------:R-:W3:Y:S02]  /*8b50*/  @!P0 SYNCS.PHASECHK.TRANS64 P0, [R3+URZ], R0 ;  /* 0x00000000030085a7 */ /* 0x000ee4000800007f */
[----:B---3--:R-:W-:Y:S05]  /*8b60*/  @!P0 BRA `(.L_x_181) ;  /* 0xfffffffc00f08947 */ /* 0x008fea000383ffff */
.L_x_175:
[----:B------:R-:W-:Y:S05]  /*8b70*/  BSYNC B0 ;  /* 0x0000000000007941 */ /* 0x000fea0003800000 */
.L_x_174:
[----:B------:R-:W-:Y:S05]  /*8b80*/  EXIT ;  /* 0x000000000000794d */ /* 0x000fea0003800000 */
.L_x_17:
[----:B---3--:R3:W4:Y:S02]  /*8b90*/  SYNCS.PHASECHK.TRANS64.TRYWAIT P1, [R3+URZ], R0 ;  /* 0x00000000030075a7 */ /* 0x008724000802017f */
[----:B----4-:R-:W-:Y:S05]  /*8ba0*/  @!P1 NANOSLEEP.SYNCS 0x989680 ;  /* 0x009896800000995d */ /* 0x010fea0003900000 */
[----:B------:R-:W4:Y:S02]  /*8bb0*/  @!P1 SYNCS.PHASECHK.TRANS64 P1, [R3+URZ], R0 ;  /* 0x00000000030095a7 */ /* 0x000f24000802007f */
[----:B----4-:R-:W-:Y:S05]  /*8bc0*/  @!P1 BRA `(.L_x_17) ;  /* 0xfffffffc00f09947 */ /* 0x010fea000383ffff */
[----:B------:R-:W-:Y:S05]  /*8bd0*/  BRA `(.L_x_16) ;  /* 0xffffff8400987947 */ /* 0x000fea000383ffff */
.L_x_22:
[----:B-1----:R-:W-:-:S04]  /*8be0*/  IMAD.U32 R4, RZ, RZ, UR8 ;  /* 0x00000008ff047e24 */ /* 0x002fc8000f8e00ff */
[----:B------:R1:W2:Y:S03]  /*8bf0*/  SYNCS.PHASECHK.TRANS64.TRYWAIT P1, [R4+URZ], R3 ;  /* 0x00000003040075a7 */ /* 0x0002a6000802017f */
[----:B--2---:R-:W-:Y:S05]  /*8c00*/  @!P1 NANOSLEEP.SYNCS 0x989680 ;  /* 0x009896800000995d */ /* 0x004fea0003900000 */
[----:B------:R-:W2:Y:S02]  /*8c10*/  @!P1 SYNCS.PHASECHK.TRANS64 P1, [R4+URZ], R3 ;  /* 0x00000003040095a7 */ /* 0x000ea4000802007f */
[----:B--2---:R-:W-:Y:S05]  /*8c20*/  @!P1 BRA `(.L_x_22) ;  /* 0xfffffffc00ec9947 */ /* 0x004fea000383ffff */
[----:B------:R-:W-:Y:S05]  /*8c30*/  BRA `(.L_x_21) ;  /* 0xffffff8800d87947 */ /* 0x000fea000383ffff */
.L_x_161:
[----:B------:R-:W-:Y:S01]  /*8c40*/  BSSY B1, `(.L_x_182) ;  /* 0x0000006000017945 */ /* 0x000fe20003800000 */
[----:B------:R-:W-:-:S07]  /*8c50*/  IMAD.MOV.U32 R15, RZ, RZ, -0x1 ;  /* 0xffffffffff0f7424 */ /* 0x000fce00078e00ff */
[----:B------:R-:W-:Y:S05]  /*8c60*/  WARPSYNC.COLLECTIVE R15, `(.L_x_183) ;  /* 0x000000000f0c7348 */ /* 0x000fea0003c00000 */
[----:B------:R-:W-:Y:S02]  /*8c70*/  ELECT P6, UR62, PT ;  /* 0x00000000003e782f */ /* 0x000fe400038c0000 */
[----:B------:R-:W-:Y:S01]  /*8c80*/  MOV R14, UR62 ;  /* 0x0000003e000e7c02 */ /* 0x000fe20008000f00 */
[----:B------:R-:W-:Y:S10]  /*8c90*/  ENDCOLLECTIVE ;  /* 0x000000000000791b */ /* 0x000ff40003800000 */
.L_x_183:
[----:B------:R-:W-:Y:S05]  /*8ca0*/  BSYNC B1 ;  /* 0x0000000000017941 */ /* 0x000fea0003800000 */
.L_x_182:
[----:B------:R-:W-:Y:S05]  /*8cb0*/  BRA `(.L_x_184) ;  /* 0xfffffff000247947 */ /* 0x000fea000383ffff */
.L_x_164:
[----:B0-----:R0:W1:Y:S02]  /*8cc0*/  SYNCS.PHASECHK.TRANS64.TRYWAIT P1, [R14+URZ+0x28], R7 ;  /* 0x000028070e0075a7 */ /* 0x001064000802017f */
[----:B-1----:R-:W-:Y:S05]  /*8cd0*/  @!P1 NANOSLEEP.SYNCS 0x989680 ;  /* 0x009896800000995d */ /* 0x002fea0003900000 */
[----:B------:R-:W1:Y:S02]  /*8ce0*/  @!P1 SYNCS.PHASECHK.TRANS64 P1, [R14+URZ+0x28], R7 ;  /* 0x000028070e0095a7 */ /* 0x000e64000802007f */
[----:B-1----:R-:W-:Y:S05]  /*8cf0*/  @!P1 BRA `(.L_x_164) ;  /* 0xfffffffc00f09947 */ /* 0x002fea000383ffff */
[----:B------:R-:W-:Y:S05]  /*8d00*/  BRA `(.L_x_185) ;  /* 0xfffffff000587947 */ /* 0x000fea000383ffff */
.L_x_173:
[----:B------:R-:W-:Y:S01]  /*8d10*/  BSSY B0, `(.L_x_186) ;  /* 0x0000006000007945 */ /* 0x000fe20003800000 */
[----:B------:R-:W-:-:S07]  /*8d20*/  IMAD.MOV.U32 R15, RZ, RZ, -0x1 ;  /* 0xffffffffff0f7424 */ /* 0x000fce00078e00ff */
[----:B------:R-:W-:Y:S05]  /*8d30*/  WARPSYNC.COLLECTIVE R15, `(.L_x_187) ;  /* 0x000000000f0c7348 */ /* 0x000fea0003c00000 */
[----:B------:R-:W-:Y:S02]  /*8d40*/  ELECT P6, UR62, PT ;  /* 0x00000000003e782f */ /* 0x000fe400038c0000 */
[----:B------:R-:W-:Y:S01]  /*8d50*/  MOV R14, UR62 ;  /* 0x0000003e000e7c02 */ /* 0x000fe20008000f00 */
[----:B------:R-:W-:Y:S10]  /*8d60*/  ENDCOLLECTIVE ;  /* 0x000000000000791b */ /* 0x000ff40003800000 */
.L_x_187:
[----:B------:R-:W-:Y:S05]  /*8d70*/  BSYNC B0 ;  /* 0x0000000000007941 */ /* 0x000fea0003800000 */
.L_x_186:
[----:B------:R-:W-:Y:S05]  /*8d80*/  BRA `(.L_x_188) ;  /* 0xfffffff800a87947 */ /* 0x000fea000383ffff */
.L_x_177:
[----:B0-----:R0:W1:Y:S02]  /*8d90*/  SYNCS.PHASECHK.TRANS64.TRYWAIT P0, [R7+URZ], R2 ;  /* 0x00000002070075a7 */ /* 0x001064000800017f */
[----:B-1----:R-:W-:Y:S05]  /*8da0*/  @!P0 NANOSLEEP.SYNCS 0x989680 ;  /* 0x009896800000895d */ /* 0x002fea0003900000 */
[----:B------:R-:W1:Y:S02]  /*8db0*/  @!P0 SYNCS.PHASECHK.TRANS64 P0, [R7+URZ], R2 ;  /* 0x00000002070085a7 */ /* 0x000e64000800007f */
[----:B-1----:R-:W-:Y:S05]  /*8dc0*/  @!P0 BRA `(.L_x_177) ;  /* 0xfffffffc00f08947 */ /* 0x002fea000383ffff */
[----:B------:R-:W-:Y:S05]  /*8dd0*/  BRA `(.L_x_189) ;  /* 0xfffffff800e87947 */ /* 0x000fea000383ffff */
.L_x_178:
[----:B0-----:R0:W1:Y:S02]  /*8de0*/  SYNCS.PHASECHK.TRANS64.TRYWAIT P0, [R9+URZ], R4 ;  /* 0x00000004090075a7 */ /* 0x001064000800017f */
[----:B-1----:R-:W-:Y:S05]  /*8df0*/  @!P0 NANOSLEEP.SYNCS 0x989680 ;  /* 0x009896800000895d */ /* 0x002fea0003900000 */
[----:B------:R-:W1:Y:S02]  /*8e00*/  @!P0 SYNCS.PHASECHK.TRANS64 P0, [R9+URZ], R4 ;  /* 0x00000004090085a7 */ /* 0x000e64000800007f */
[----:B-1----:R-:W-:Y:S05]  /*8e10*/  @!P0 BRA `(.L_x_178) ;  /* 0xfffffffc00f08947 */ /* 0x002fea000383ffff */
[----:B------:R-:W-:Y:S05]  /*8e20*/  BRA `(.L_x_190) ;  /* 0xfffffff800f87947 */ /* 0x000fea000383ffff */
.L_x_179:
[----:B0-----:R0:W1:Y:S02]  /*8e30*/  SYNCS.PHASECHK.TRANS64.TRYWAIT P0, [R6+URZ], R5 ;  /* 0x00000005060075a7 */ /* 0x001064000800017f */
[----:B-1----:R-:W-:Y:S05]  /*8e40*/  @!P0 NANOSLEEP.SYNCS 0x989680 ;  /* 0x009896800000895d */ /* 0x002fea0003900000 */
[----:B------:R-:W1:Y:S02]  /*8e50*/  @!P0 SYNCS.PHASECHK.TRANS64 P0, [R6+URZ], R5 ;  /* 0x00000005060085a7 */ /* 0x000e64000800007f */
[----:B-1----:R-:W-:Y:S05]  /*8e60*/  @!P0 BRA `(.L_x_179) ;  /* 0xfffffffc00f08947 */ /* 0x002fea000383ffff */
[----:B------:R-:W-:Y:S05]  /*8e70*/  BRA `(.L_x_191) ;  /* 0xfffffffc00087947 */ /* 0x000fea000383ffff */
.L_x_180:
[----:B-1----:R1:W2:Y:S02]  /*8e80*/  SYNCS.PHASECHK.TRANS64.TRYWAIT P0, [R9+URZ], R4 ;  /* 0x00000004090075a7 */ /* 0x0022a4000800017f */
[----:B--2---:R-:W-:Y:S05]  /*8e90*/  @!P0 NANOSLEEP.SYNCS 0x989680 ;  /* 0x009896800000895d */ /* 0x004fea0003900000 */
[----:B------:R-:W2:Y:S02]  /*8ea0*/  @!P0 SYNCS.PHASECHK.TRANS64 P0, [R9+URZ], R4 ;  /* 0x00000004090085a7 */ /* 0x000ea4000800007f */
[----:B--2---:R-:W-:Y:S05]  /*8eb0*/  @!P0 BRA `(.L_x_180) ;  /* 0xfffffffc00f08947 */ /* 0x004fea000383ffff */
[----:B------:R-:W-:Y:S05]  /*8ec0*/  BRA `(.L_x_192) ;  /* 0xfffffffc00107947 */ /* 0x000fea000383ffff */
.L_x_193:
[----:B------:R-:W-:-:S00]  /*8ed0*/  BRA `(.L_x_193) ;  /* 0xfffffffc00fc7947 */ /* 0x000fc0000383ffff */
[----:B------:R-:W-:-:S00]  /*8ee0*/  NOP ;  /* 0x0000000000007918 */ /* 0x000fc00000000000 */
        /* <DEDUP_REMOVED lines=9> */
.L_x_194:


//--------------------- .nv.global.init           --------------------------
	.section	.nv.global.init,"aw",@progbits
.nv.global.init:
	.type		$str$22,@object
	.size		$str$22,($str$23 - $str$22)
$str$22:
        /*0000*/ 	.byte	0x6b, 0x5f, 0x74, 0x69, 0x6c, 0x65, 0x5f, 0x63, 0x6f, 0x75, 0x6e, 0x74, 0x20, 0x3e, 0x3d, 0x20
        /*0010*/ 	.byte	0x31, 0x00
	.type		$str$23,@object
	.size		$str$23,(__unnamed_1 - $str$23)
$str$23:
        /*0012*/ 	.byte	0x2f, 0x74, 0x6d, 0x70, 0x2f, 0x63, 0x75, 0x74, 0x6c, 0x61, 0x73, 0x73, 0x5f, 0x73, 0x77, 0x65
        /*0022*/ 	.byte	0x65, 0x70, 0x5f, 0x73, 0x72, 0x63, 0x2f, 0x69, 0x6e, 0x63, 0x6c, 0x75, 0x64, 0x65, 0x2f, 0x63
        /*0032*/ 	.byte	0x75, 0x74, 0x6c, 0x61, 0x73, 0x73, 0x2f, 0x67, 0x65, 0x6d, 0x6d, 0x2f, 0x63, 0x6f, 0x6c, 0x6c
        /*0042*/ 	.byte	0x65, 0x63, 0x74, 0x69, 0x76, 0x65, 0x2f, 0x73, 0x6d, 0x39, 0x30, 0x5f, 0x6d, 0x6d, 0x61, 0x5f
        /*0052*/ 	.byte	0x74, 0x6d, 0x61, 0x5f, 0x67, 0x6d, 0x6d, 0x61, 0x5f, 0x73, 0x73, 0x5f, 0x77, 0x61, 0x72, 0x70
        /*0062*/ 	.byte	0x73, 0x70, 0x65, 0x63, 0x69, 0x61, 0x6c, 0x69, 0x7a, 0x65, 0x64, 0x2e, 0x68, 0x70, 0x70, 0x00
	.type		__unnamed_1,@object
	.size		__unnamed_1,(.L_0 - __unnamed_1)
__unnamed_1:
        /*0072*/ 	.byte	0x76, 0x6f, 0x69, 0x64, 0x20, 0x63, 0x75, 0x74, 0x6c, 0x61, 0x73, 0x73, 0x3a, 0x3a, 0x67, 0x65
        /* <DEDUP_REMOVED lines=180> */
        /*0bc2*/ 	.byte	0x79, 0x5d, 0x00
.L_0:


//--------------------- .nv.shared._ZN7cutlass13device_kernelINS_4gemm6kernel13GemmUniversalIN4cute5tupleIJiiiiEEENS1_10collective13CollectiveMmaINS1_34MainloopSm90TmaGmmaWarpSpecializedILi5ENS5_IJNS4_1CILi1EEESB_SB_EEENS1_35KernelTmaWarpSpecializedCooperativeEEENS5_IJNSA_ILi256EEENSA_ILi64EEESG_EEENS_10bfloat16_tENS5_IJlSB_lEEESI_SJ_NS4_8TiledMMAINS4_8MMA_AtomIJNS4_4SM904GMMA27MMA_64x64x16_F32BF16BF16_SSILNSN_5MajorE0ELSP_0ELNSN_7ScaleInE1ELSQ_1EEEEEENS4_6LayoutINS5_IJNSA_ILi2EEESB_SB_EEENS5_IJSB_NSA_ILi0EEESW_EEEEENS5_IJNS4_10UnderscoreESZ_SZ_EEEEENS4_13SM90_TMA_LOADENS4_14ComposedLayoutINS4_7SwizzleILi3ELi4ELi3EEENS4_18smem_ptr_flag_bitsILi16EEENST_INS5_IJNSA_ILi8EEESG_EEENS5_IJSG_SB_EEEEEEEvNS4_8identityES12_S1C_vS1D_EENS_8epilogue10collective6detail29Sm90TmaWarpSpecializedAdapterINS1G_15DefaultEpilogueISI_SJ_SJ_NS1F_6thread17LinearCombinationISI_Li1EffLNS1K_9ScaleType4KindE0ELNS_15FloatRoundStyleE2ESI_EENS1_15EpilogueDefaultEEEEEvvEEEEvNT_6ParamsE --------------------------
	.section	.nv.shared._ZN7cutlass13device_kernelINS_4gemm6kernel13GemmUniversalIN4cute5tupleIJiiiiEEENS1_10collective13CollectiveMmaINS1_34MainloopSm90TmaGmmaWarpSpecializedILi5ENS5_IJNS4_1CILi1EEESB_SB_EEENS1_35KernelTmaWarpSpecializedCooperativeEEENS5_IJNSA_ILi256EEENSA_ILi64EEESG_EEENS_10bfloat16_tENS5_IJlSB_lEEESI_SJ_NS4_8TiledMMAINS4_8MMA_AtomIJNS4_4SM904GMMA27MMA_64x64x16_F32BF16BF16_SSILNSN_5MajorE0ELSP_0ELNSN_7ScaleInE1ELSQ_1EEEEEENS4_6LayoutINS5_IJNSA_ILi2EEESB_SB_EEENS5_IJSB_NSA_ILi0EEESW_EEEEENS5_IJNS4_10UnderscoreESZ_SZ_EEEEENS4_13SM90_TMA_LOADENS4_14ComposedLayoutINS4_7SwizzleILi3ELi4ELi3EEENS4_18smem_ptr_flag_bitsILi16EEENST_INS5_IJNSA_ILi8EEESG_EEENS5_IJSG_SB_EEEEEEEvNS4_8identityES12_S1C_vS1D_EENS_8epilogue10collective6detail29Sm90TmaWarpSpecializedAdapterINS1G_15DefaultEpilogueISI_SJ_SJ_NS1F_6thread17LinearCombinationISI_Li1EffLNS1K_9ScaleType4KindE0ELNS_15FloatRoundStyleE2ESI_EENS1_15EpilogueDefaultEEEEEvvEEEEvNT_6ParamsE,"aw",@nobits
	.sectionflags	@""
	.align	16
	.zero		1024


//--------------------- .nv.shared.reserved.0     --------------------------
	.section	.nv.shared.reserved.0,"aw",@nobits
	.weak		__nv_reservedSMEM_offset_0_alias
	.size		__nv_reservedSMEM_offset_0_alias, 0, 0
	.other		__nv_reservedSMEM_offset_0_alias,@"STO_CUDA_RESERVED_SHARED STV_DEFAULT"
__nv_reservedSMEM_offset_0_alias:
	.zero		0


//--------------------- .nv.global                --------------------------
	.section	.nv.global,"aw",@nobits
.nv.global:
	.type		_ZN39_INTERNAL_c46b24c1_4_k_cu_9c4ada89_27084cute1_E,@object
	.size		_ZN39_INTERNAL_c46b24c1_4_k_cu_9c4ada89_27084cute1_E,(_ZN39_INTERNAL_c46b24c1_4_k_cu_9c4ada89_27084cuda3std3__45__cpo6cbeginE - _ZN39_INTERNAL_c46b24c1_4_k_cu_9c4ada89_27084cute1_E)
_ZN39_INTERNAL_c46b24c1_4_k_cu_9c4ada89_27084cute1_E:
	.zero		1
	.type		_ZN39_INTERNAL_c46b24c1_4_k_cu_9c4ada89_27084cuda3std3__45__cpo6cbeginE,@object
	.size		_ZN39_INTERNAL_c46b24c1_4_k_cu_9c4ada89_27084cuda3std3__45__cpo6cbeginE,(_ZN39_INTERNAL_c46b24c1_4_k_cu_9c4ada89_27084cuda3std3__48in_placeE - _ZN39_INTERNAL_c46b24c1_4_k_cu_9c4ada89_27084cuda3std3__45__cpo6cbeginE)
_ZN39_INTERNAL_c46b24c1_4_k_cu_9c4ada89_27084cuda3std3__45__cpo6cbeginE:
	.zero		1
	.type		_ZN39_INTERNAL_c46b24c1_4_k_cu_9c4ada89_27084cuda3std3__48in_placeE,@object
	.size		_ZN39_INTERNAL_c46b24c1_4_k_cu_9c4ada89_27084cuda3std3__48in_placeE,(_ZN39_INTERNAL_c46b24c1_4_k_cu_9c4ada89_27084cuda3std6ranges3__45__cpo9iter_moveE - _ZN39_INTERNAL_c46b24c1_4_k_cu_9c4ada89_27084cuda3std3__48in_placeE)
_ZN39_INTERNAL_c46b24c1_4_k_cu_9c4ada89_27084cuda3std3__48in_placeE:
	.zero		1
	.type		_ZN39_INTERNAL_c46b24c1_4_k_cu_9c4ada89_27084cuda3std6ranges3__45__cpo9iter_moveE,@object
	.size		_ZN39_INTERNAL_c46b24c1_4_k_cu_9c4ada89_27084cuda3std6ranges3__45__cpo9iter_moveE,(_ZN39_INTERNAL_c46b24c1_4_k_cu_9c4ada89_27084cuda3std3__45__cpo5beginE - _ZN39_INTERNAL_c46b24c1_4_k_cu_9c4ada89_27084cuda3std6ranges3__45__cpo9iter_moveE)
_ZN39_INTERNAL_c46b24c1_4_k_cu_9c4ada89_27084cuda3std6ranges3__45__cpo9iter_moveE:
	.zero		1
	.type		_ZN39_INTERNAL_c46b24c1_4_k_cu_9c4ada89_27084cuda3std3__45__cpo5beginE,@object
	.size		_ZN39_INTERNAL_c46b24c1_4_k_cu_9c4ada89_27084cuda3std3__45__cpo5beginE,(_ZN39_INTERNAL_c46b24c1_4_k_cu_9c4ada89_27084cuda3std3__441_GLOBAL__N__c46b24c1_4_k_cu_9c4ada89_27086ignoreE - _ZN39_INTERNAL_c46b24c1_4_k_cu_9c4ada89_27084cuda3std3__45__cpo5beginE)
_ZN39_INTERNAL_c46b24c1_4_k_cu_9c4ada89_27084cuda3std3__45__cpo5beginE:
	.zero		1
	.type		_ZN39_INTERNAL_c46b24c1_4_k_cu_9c4ada89_27084cuda3std3__441_GLOBAL__N__c46b24c1_4_k_cu_9c4ada89_27086ignoreE,@object
	.size		_ZN39_INTERNAL_c46b24c1_4_k_cu_9c4ada89_27084cuda3std3__441_GLOBAL__N__c46b24c1_4_k_cu_9c4ada89_27086ignoreE,(_ZN39_INTERNAL_c46b24c1_4_k_cu_9c4ada89_27084cute7productE - _ZN39_INTERNAL_c46b24c1_4_k_cu_9c4ada89_27084cuda3std3__441_GLOBAL__N__c46b24c1_4_k_cu_9c4ada89_27086ignoreE)
_ZN39_INTERNAL_c46b24c1_4_k_cu_9c4ada89_27084cuda3std3__441_GLOBAL__N__c46b24c1_4_k_cu_9c4ada89_27086ignoreE:
	.zero		1
	.type		_ZN39_INTERNAL_c46b24c1_4_k_cu_9c4ada89_27084cute7productE,@object
	.size		_ZN39_INTERNAL_c46b24c1_4_k_cu_9c4ada89_27084cute7productE,(_ZN39_INTERNAL_c46b24c1_4_k_cu_9c4ada89_27084cuda3std3__45__cpo3endE - _ZN39_INTERNAL_c46b24c1_4_k_cu_9c4ada89_27084cute7productE)
_ZN39_INTERNAL_c46b24c1_4_k_cu_9c4ada89_27084cute7productE:
	.zero		1
	.type		_ZN39_INTERNAL_c46b24c1_4_k_cu_9c4ada89_27084cuda3std3__45__cpo3endE,@object
	.size		_ZN39_INTERNAL_c46b24c1_4_k_cu_9c4ada89_27084cuda3std3__45__cpo3endE,(_ZN39_INTERNAL_c46b24c1_4_k_cu_9c4ada89_27084cuda3std3__419piecewise_constructE - _ZN39_INTERNAL_c46b24c1_4_k_cu_9c4ada89_27084cuda3std3__45__cpo3endE)
_ZN39_INTERNAL_c46b24c1_4_k_cu_9c4ada89_27084cuda3std3__45__cpo3endE:
	.zero		1
	.type		_ZN39_INTERNAL_c46b24c1_4_k_cu_9c4ada89_27084cuda3std3__419piecewise_constructE,@object
	.size		_ZN39_INTERNAL_c46b24c1_4_k_cu_9c4ada89_27084cuda3std3__419piecewise_constructE,(_ZN39_INTERNAL_c46b24c1_4_k_cu_9c4ada89_27084cuda3std3__45__cpo4cendE - _ZN39_INTERNAL_c46b24c1_4_k_cu_9c4ada89_27084cuda3std3__419piecewise_constructE)
_ZN39_INTERNAL_c46b24c1_4_k_cu_9c4ada89_27084cuda3std3__419piecewise_constructE:
	.zero		1
	.type		_ZN39_INTERNAL_c46b24c1_4_k_cu_9c4ada89_27084cuda3std3__45__cpo4cendE,@object
	.size		_ZN39_INTERNAL_c46b24c1_4_k_cu_9c4ada89_27084cuda3std3__45__cpo4cendE,(_ZN39_INTERNAL_c46b24c1_4_k_cu_9c4ada89_27084cuda3std6ranges3__45__cpo4swapE - _ZN39_INTERNAL_c46b24c1_4_k_cu_9c4ada89_27084cuda3std3__45__cpo4cendE)
_ZN39_INTERNAL_c46b24c1_4_k_cu_9c4ada89_27084cuda3std3__45__cpo4cendE:
	.zero		1
	.type		_ZN39_INTERNAL_c46b24c1_4_k_cu_9c4ada89_27084cuda3std6ranges3__45__cpo4swapE,@object
	.size		_ZN39_INTERNAL_c46b24c1_4_k_cu_9c4ada89_27084cuda3std6ranges3__45__cpo4swapE,(.L_8 - _ZN39_INTERNAL_c46b24c1_4_k_cu_9c4ada89_27084cuda3std6ranges3__45__cpo4swapE)
_ZN39_INTERNAL_c46b24c1_4_k_cu_9c4ada89_27084cuda3std6ranges3__45__cpo4swapE:
	.zero		1
.L_8:


//--------------------- .nv.constant0._ZN7cutlass13device_kernelINS_4gemm6kernel13GemmUniversalIN4cute5tupleIJiiiiEEENS1_10collective13CollectiveMmaINS1_34MainloopSm90TmaGmmaWarpSpecializedILi5ENS5_IJNS4_1CILi1EEESB_SB_EEENS1_35KernelTmaWarpSpecializedCooperativeEEENS5_IJNSA_ILi256EEENSA_ILi64EEESG_EEENS_10bfloat16_tENS5_IJlSB_lEEESI_SJ_NS4_8TiledMMAINS4_8MMA_AtomIJNS4_4SM904GMMA27MMA_64x64x16_F32BF16BF16_SSILNSN_5MajorE0ELSP_0ELNSN_7ScaleInE1ELSQ_1EEEEEENS4_6LayoutINS5_IJNSA_ILi2EEESB_SB_EEENS5_IJSB_NSA_ILi0EEESW_EEEEENS5_IJNS4_10UnderscoreESZ_SZ_EEEEENS4_13SM90_TMA_LOADENS4_14ComposedLayoutINS4_7SwizzleILi3ELi4ELi3EEENS4_18smem_ptr_flag_bitsILi16EEENST_INS5_IJNSA_ILi8EEESG_EEENS5_IJSG_SB_EEEEEEEvNS4_8identityES12_S1C_vS1D_EENS_8epilogue10collective6detail29Sm90TmaWarpSpecializedAdapterINS1G_15DefaultEpilogueISI_SJ_SJ_NS1F_6thread17LinearCombinationISI_Li1EffLNS1K_9ScaleType4KindE0ELNS_15FloatRoundStyleE2ESI_EENS1_15EpilogueDefaultEEEEEvvEEEEvNT_6ParamsE --------------------------
	.section	.nv.constant0._ZN7cutlass13device_kernelINS_4gemm6kernel13GemmUniversalIN4cute5tupleIJiiiiEEENS1_10collective13CollectiveMmaINS1_34MainloopSm90TmaGmmaWarpSpecializedILi5ENS5_IJNS4_1CILi1EEESB_SB_EEENS1_35KernelTmaWarpSpecializedCooperativeEEENS5_IJNSA_ILi256EEENSA_ILi64EEESG_EEENS_10bfloat16_tENS5_IJlSB_lEEESI_SJ_NS4_8TiledMMAINS4_8MMA_AtomIJNS4_4SM904GMMA27MMA_64x64x16_F32BF16BF16_SSILNSN_5MajorE0ELSP_0ELNSN_7ScaleInE1ELSQ_1EEEEEENS4_6LayoutINS5_IJNSA_ILi2EEESB_SB_EEENS5_IJSB_NSA_ILi0EEESW_EEEEENS5_IJNS4_10UnderscoreESZ_SZ_EEEEENS4_13SM90_TMA_LOADENS4_14ComposedLayoutINS4_7SwizzleILi3ELi4ELi3EEENS4_18smem_ptr_flag_bitsILi16EEENST_INS5_IJNSA_ILi8EEESG_EEENS5_IJSG_SB_EEEEEEEvNS4_8identityES12_S1C_vS1D_EENS_8epilogue10collective6detail29Sm90TmaWarpSpecializedAdapterINS1G_15DefaultEpilogueISI_SJ_SJ_NS1F_6thread17LinearCombinationISI_Li1EffLNS1K_9ScaleType4KindE0ELNS_15FloatRoundStyleE2ESI_EENS1_15EpilogueDefaultEEEEEvvEEEEvNT_6ParamsE,"a",@progbits
	.sectionflags	@""
	.align	4
.nv.constant0._ZN7cutlass13device_kernelINS_4gemm6kernel13GemmUniversalIN4cute5tupleIJiiiiEEENS1_10collective13CollectiveMmaINS1_34MainloopSm90TmaGmmaWarpSpecializedILi5ENS5_IJNS4_1CILi1EEESB_SB_EEENS1_35KernelTmaWarpSpecializedCooperativeEEENS5_IJNSA_ILi256EEENSA_ILi64EEESG_EEENS_10bfloat16_tENS5_IJlSB_lEEESI_SJ_NS4_8TiledMMAINS4_8MMA_AtomIJNS4_4SM904GMMA27MMA_64x64x16_F32BF16BF16_SSILNSN_5MajorE0ELSP_0ELNSN_7ScaleInE1ELSQ_1EEEEEENS4_6LayoutINS5_IJNSA_ILi2EEESB_SB_EEENS5_IJSB_NSA_ILi0EEESW_EEEEENS5_IJNS4_10UnderscoreESZ_SZ_EEEEENS4_13SM90_TMA_LOADENS4_14ComposedLayoutINS4_7SwizzleILi3ELi4ELi3EEENS4_18smem_ptr_flag_bitsILi16EEENST_INS5_IJNSA_ILi8EEESG_EEENS5_IJSG_SB_EEEEEEEvNS4_8identityES12_S1C_vS1D_EENS_8epilogue10collective6detail29Sm90TmaWarpSpecializedAdapterINS1G_15DefaultEpilogueISI_SJ_SJ_NS1F_6thread17LinearCombinationISI_Li1EffLNS1K_9ScaleType4KindE0ELNS_15FloatRoundStyleE2ESI_EENS1_15EpilogueDefaultEEEEEvvEEEEvNT_6ParamsE:
	.zero		1664


//--------------------- SYMBOLS --------------------------

	.type		.nv.reservedSmem.offset0,@object
	.size		.nv.reservedSmem.offset0,0x4
	.type		__assertfail,@function
